	.target	sm_90a

	.elftype	@"ET_EXEC"


//--------------------- .note.nv.tkinfo           --------------------------
	.section	.note.nv.tkinfo,"",@"SHT_NOTE"
	.sectionflags	@"SHF_NOTE_NV_TKINFO"
	.tkinfo
        /*0018*/ 	.word	0x00000002
        /*0030*/ 	.string	""
        /*0030*/ 	.string	"ptxas"
        /*0030*/ 	.string	"Cuda compilation tools, release 13.0, V13.0.88"
        /*0030*/ 	.string	"Build cuda_13.0.r13.0/compiler.36424714_0"
        /*0030*/ 	.string	"-arch sm_90a -m 64 "



//--------------------- .note.nv.cuinfo           --------------------------
	.section	.note.nv.cuinfo,"",@"SHT_NOTE"
	.sectionflags	@"SHF_NOTE_NV_CUINFO"
        /*0018*/ 	.short	0x0002
        /*001a*/ 	.short	0x005a
        /*001c*/ 	.short	0x0082
	.zero		2


//--------------------- .nv.info                  --------------------------
	.section	.nv.info,"",@"SHT_CUDA_INFO"
	.align	4


	//----- nvinfo : EIATTR_REGCOUNT
	.align		4
        /*0000*/ 	.byte	0x04, 0x2f
        /*0002*/ 	.short	(.L_12 - .L_11)
	.align		4
.L_11:
        /*0004*/ 	.word	index@(_ZN7cutlass13device_kernelINS_4gemm6kernel13GemmUniversalIN4cute5tupleIJiiiiEEENS1_10collective13CollectiveMmaINS1_40MainloopSm90TmaGmmaWarpSpecializedSparseILi12ENS5_IJNS4_1CILi1EEENSA_ILi2EEESB_EEENS1_35KernelTmaWarpSpecializedCooperativeEEENS5_IJNSA_ILi256EEENSA_ILi128EEENSA_ILi64EEEEEEaNS5_IJNS4_6LayoutINS5_IJiNS5_IJSC_iEEEiEEENS5_IJlNS5_IJSB_SC_EEElEEEEENSK_INS5_IJNS5_IJSI_iEEESQ_iEEENS5_IJNS5_IJSI_NSA_ILi4096EEEEEENS5_IJSB_lEEElEEEEEEEEaNS5_IJlSB_lEEENS4_8TiledMMAINS4_8MMA_AtomIJNS4_4SM904GMMA6SPARSE28GMMA_64x128x64_S32S8S8_SS_TNILNS12_9SparseSelE0EEEEEENSK_INS5_IJSC_SB_SB_EEENS5_IJSB_NSA_ILi0EEES19_EEEEENS5_IJNS4_10UnderscoreES1C_S1C_EEEEENS4_23SM90_TMA_LOAD_MULTICASTENS4_14ComposedLayoutINS4_7SwizzleILi1ELi4ELi3EEENS4_25smem_sparse_ptr_flag_bitsILi2ELi8EEENSK_INS5_IJNS5_IJSB_NSA_ILi8EEEEEENS5_IJSC_NSA_ILi32EEEEEEEEENS5_IJNS5_IJS19_SI_EEESN_EEEEEEEvNS4_8identityENS4_13SM90_TMA_LOADENS1G_INS1H_ILi2ELi4ELi3EEENS4_18smem_ptr_flag_bitsILi8EEENSK_INS5_IJS1L_SI_EEENS5_IJSI_SB_EEEEEEEvS1U_EENS_8epilogue10collective6detail29Sm90TmaWarpSpecializedAdapterINS25_15DefaultEpilogueIiNS5_IJSB_llEEES29_NS24_6thread17LinearCombinationIiLi1EiiLNS2A_9ScaleType4KindE0ELNS_15FloatRoundStyleE2EiEENS1_15EpilogueDefaultEEEEEvvEEEEvNT_6ParamsE)
        /*0008*/ 	.word	0x000000a8


	//----- nvinfo : EIATTR_FRAME_SIZE
	.align		4
.L_12:
        /*000c*/ 	.byte	0x04, 0x11
        /*000e*/ 	.short	(.L_14 - .L_13)
	.align		4
.L_13:
        /*0010*/ 	.word	index@(_ZN7cutlass13device_kernelINS_4gemm6kernel13GemmUniversalIN4cute5tupleIJiiiiEEENS1_10collective13CollectiveMmaINS1_40MainloopSm90TmaGmmaWarpSpecializedSparseILi12ENS5_IJNS4_1CILi1EEENSA_ILi2EEESB_EEENS1_35KernelTmaWarpSpecializedCooperativeEEENS5_IJNSA_ILi256EEENSA_ILi128EEENSA_ILi64EEEEEEaNS5_IJNS4_6LayoutINS5_IJiNS5_IJSC_iEEEiEEENS5_IJlNS5_IJSB_SC_EEElEEEEENSK_INS5_IJNS5_IJSI_iEEESQ_iEEENS5_IJNS5_IJSI_NSA_ILi4096EEEEEENS5_IJSB_lEEElEEEEEEEEaNS5_IJlSB_lEEENS4_8TiledMMAINS4_8MMA_AtomIJNS4_4SM904GMMA6SPARSE28GMMA_64x128x64_S32S8S8_SS_TNILNS12_9SparseSelE0EEEEEENSK_INS5_IJSC_SB_SB_EEENS5_IJSB_NSA_ILi0EEES19_EEEEENS5_IJNS4_10UnderscoreES1C_S1C_EEEEENS4_23SM90_TMA_LOAD_MULTICASTENS4_14ComposedLayoutINS4_7SwizzleILi1ELi4ELi3EEENS4_25smem_sparse_ptr_flag_bitsILi2ELi8EEENSK_INS5_IJNS5_IJSB_NSA_ILi8EEEEEENS5_IJSC_NSA_ILi32EEEEEEEEENS5_IJNS5_IJS19_SI_EEESN_EEEEEEEvNS4_8identityENS4_13SM90_TMA_LOADENS1G_INS1H_ILi2ELi4ELi3EEENS4_18smem_ptr_flag_bitsILi8EEENSK_INS5_IJS1L_SI_EEENS5_IJSI_SB_EEEEEEEvS1U_EENS_8epilogue10collective6detail29Sm90TmaWarpSpecializedAdapterINS25_15DefaultEpilogueIiNS5_IJSB_llEEES29_NS24_6thread17LinearCombinationIiLi1EiiLNS2A_9ScaleType4KindE0ELNS_15FloatRoundStyleE2EiEENS1_15EpilogueDefaultEEEEEvvEEEEvNT_6ParamsE)
        /*0014*/ 	.word	0x00000000


	//----- nvinfo : EIATTR_MIN_STACK_SIZE
	.align		4
.L_14:
        /*0018*/ 	.byte	0x04, 0x12
        /*001a*/ 	.short	(.L_16 - .L_15)
	.align		4
.L_15:
        /*001c*/ 	.word	index@(_ZN7cutlass13device_kernelINS_4gemm6kernel13GemmUniversalIN4cute5tupleIJiiiiEEENS1_10collective13CollectiveMmaINS1_40MainloopSm90TmaGmmaWarpSpecializedSparseILi12ENS5_IJNS4_1CILi1EEENSA_ILi2EEESB_EEENS1_35KernelTmaWarpSpecializedCooperativeEEENS5_IJNSA_ILi256EEENSA_ILi128EEENSA_ILi64EEEEEEaNS5_IJNS4_6LayoutINS5_IJiNS5_IJSC_iEEEiEEENS5_IJlNS5_IJSB_SC_EEElEEEEENSK_INS5_IJNS5_IJSI_iEEESQ_iEEENS5_IJNS5_IJSI_NSA_ILi4096EEEEEENS5_IJSB_lEEElEEEEEEEEaNS5_IJlSB_lEEENS4_8TiledMMAINS4_8MMA_AtomIJNS4_4SM904GMMA6SPARSE28GMMA_64x128x64_S32S8S8_SS_TNILNS12_9SparseSelE0EEEEEENSK_INS5_IJSC_SB_SB_EEENS5_IJSB_NSA_ILi0EEES19_EEEEENS5_IJNS4_10UnderscoreES1C_S1C_EEEEENS4_23SM90_TMA_LOAD_MULTICASTENS4_14ComposedLayoutINS4_7SwizzleILi1ELi4ELi3EEENS4_25smem_sparse_ptr_flag_bitsILi2ELi8EEENSK_INS5_IJNS5_IJSB_NSA_ILi8EEEEEENS5_IJSC_NSA_ILi32EEEEEEEEENS5_IJNS5_IJS19_SI_EEESN_EEEEEEEvNS4_8identityENS4_13SM90_TMA_LOADENS1G_INS1H_ILi2ELi4ELi3EEENS4_18smem_ptr_flag_bitsILi8EEENSK_INS5_IJS1L_SI_EEENS5_IJSI_SB_EEEEEEEvS1U_EENS_8epilogue10collective6detail29Sm90TmaWarpSpecializedAdapterINS25_15DefaultEpilogueIiNS5_IJSB_llEEES29_NS24_6thread17LinearCombinationIiLi1EiiLNS2A_9ScaleType4KindE0ELNS_15FloatRoundStyleE2EiEENS1_15EpilogueDefaultEEEEEvvEEEEvNT_6ParamsE)
        /*0020*/ 	.word	0x00000000
.L_16:


//--------------------- .nv.compat                --------------------------
	.section	.nv.compat,"",@"SHT_CUDA_COMPAT_INFO"
	.align	4
        /*0000*/ 	.byte	0x02, 0x09, 0x01, 0x00, 0x02, 0x02, 0x04, 0x00, 0x02, 0x05, 0x05, 0x00, 0x03, 0x07, 0x01, 0x01
        /*0010*/ 	.byte	0x02, 0x03, 0x01, 0x00, 0x02, 0x06, 0x01, 0x00, 0x04, 0x0b, 0x08, 0x00, 0x00, 0x00, 0x00, 0x00
        /*0020*/ 	.byte	0x00, 0x00, 0x00, 0x00


//--------------------- .nv.info._ZN7cutlass13device_kernelINS_4gemm6kernel13GemmUniversalIN4cute5tupleIJiiiiEEENS1_10collective13CollectiveMmaINS1_40MainloopSm90TmaGmmaWarpSpecializedSparseILi12ENS5_IJNS4_1CILi1EEENSA_ILi2EEESB_EEENS1_35KernelTmaWarpSpecializedCooperativeEEENS5_IJNSA_ILi256EEENSA_ILi128EEENSA_ILi64EEEEEEaNS5_IJNS4_6LayoutINS5_IJiNS5_IJSC_iEEEiEEENS5_IJlNS5_IJSB_SC_EEElEEEEENSK_INS5_IJNS5_IJSI_iEEESQ_iEEENS5_IJNS5_IJSI_NSA_ILi4096EEEEEENS5_IJSB_lEEElEEEEEEEEaNS5_IJlSB_lEEENS4_8TiledMMAINS4_8MMA_AtomIJNS4_4SM904GMMA6SPARSE28GMMA_64x128x64_S32S8S8_SS_TNILNS12_9SparseSelE0EEEEEENSK_INS5_IJSC_SB_SB_EEENS5_IJSB_NSA_ILi0EEES19_EEEEENS5_IJNS4_10UnderscoreES1C_S1C_EEEEENS4_23SM90_TMA_LOAD_MULTICASTENS4_14ComposedLayoutINS4_7SwizzleILi1ELi4ELi3EEENS4_25smem_sparse_ptr_flag_bitsILi2ELi8EEENSK_INS5_IJNS5_IJSB_NSA_ILi8EEEEEENS5_IJSC_NSA_ILi32EEEEEEEEENS5_IJNS5_IJS19_SI_EEESN_EEEEEEEvNS4_8identityENS4_13SM90_TMA_LOADENS1G_INS1H_ILi2ELi4ELi3EEENS4_18smem_ptr_flag_bitsILi8EEENSK_INS5_IJS1L_SI_EEENS5_IJSI_SB_EEEEEEEvS1U_EENS_8epilogue10collective6detail29Sm90TmaWarpSpecializedAdapterINS25_15DefaultEpilogueIiNS5_IJSB_llEEES29_NS24_6thread17LinearCombinationIiLi1EiiLNS2A_9ScaleType4KindE0ELNS_15FloatRoundStyleE2EiEENS1_15EpilogueDefaultEEEEEvvEEEEvNT_6ParamsE --------------------------
	.section	.nv.info._ZN7cutlass13device_kernelINS_4gemm6kernel13GemmUniversalIN4cute5tupleIJiiiiEEENS1_10collective13CollectiveMmaINS1_40MainloopSm90TmaGmmaWarpSpecializedSparseILi12ENS5_IJNS4_1CILi1EEENSA_ILi2EEESB_EEENS1_35KernelTmaWarpSpecializedCooperativeEEENS5_IJNSA_ILi256EEENSA_ILi128EEENSA_ILi64EEEEEEaNS5_IJNS4_6LayoutINS5_IJiNS5_IJSC_iEEEiEEENS5_IJlNS5_IJSB_SC_EEElEEEEENSK_INS5_IJNS5_IJSI_iEEESQ_iEEENS5_IJNS5_IJSI_NSA_ILi4096EEEEEENS5_IJSB_lEEElEEEEEEEEaNS5_IJlSB_lEEENS4_8TiledMMAINS4_8MMA_AtomIJNS4_4SM904GMMA6SPARSE28GMMA_64x128x64_S32S8S8_SS_TNILNS12_9SparseSelE0EEEEEENSK_INS5_IJSC_SB_SB_EEENS5_IJSB_NSA_ILi0EEES19_EEEEENS5_IJNS4_10UnderscoreES1C_S1C_EEEEENS4_23SM90_TMA_LOAD_MULTICASTENS4_14ComposedLayoutINS4_7SwizzleILi1ELi4ELi3EEENS4_25smem_sparse_ptr_flag_bitsILi2ELi8EEENSK_INS5_IJNS5_IJSB_NSA_ILi8EEEEEENS5_IJSC_NSA_ILi32EEEEEEEEENS5_IJNS5_IJS19_SI_EEESN_EEEEEEEvNS4_8identityENS4_13SM90_TMA_LOADENS1G_INS1H_ILi2ELi4ELi3EEENS4_18smem_ptr_flag_bitsILi8EEENSK_INS5_IJS1L_SI_EEENS5_IJSI_SB_EEEEEEEvS1U_EENS_8epilogue10collective6detail29Sm90TmaWarpSpecializedAdapterINS25_15DefaultEpilogueIiNS5_IJSB_llEEES29_NS24_6thread17LinearCombinationIiLi1EiiLNS2A_9ScaleType4KindE0ELNS_15FloatRoundStyleE2EiEENS1_15EpilogueDefaultEEEEEvvEEEEvNT_6ParamsE,"",@"SHT_CUDA_INFO"
	.sectionflags	@""
	.align	4


	//----- nvinfo : EIATTR_CUDA_API_VERSION
	.align		4
        /*0000*/ 	.byte	0x04, 0x37
        /*0002*/ 	.short	(.L_18 - .L_17)
.L_17:
        /*0004*/ 	.word	0x00000082


	//----- nvinfo : EIATTR_KPARAM_INFO
	.align		4
.L_18:
        /*0008*/ 	.byte	0x04, 0x17
        /*000a*/ 	.short	(.L_20 - .L_19)
.L_19:
        /*000c*/ 	.word	0x00000000
        /*0010*/ 	.short	0x0000
        /*0012*/ 	.short	0x0070
        /*0014*/ 	.byte	0x00, 0xf0, 0x01, 0x14


	//----- nvinfo : EIATTR_SPARSE_MMA_MASK
	.align		4
.L_20:
        /*0018*/ 	.byte	0x03, 0x50
        /*001a*/ 	.short	0x0004


	//----- nvinfo : EIATTR_MAXREG_COUNT
	.align		4
        /*001c*/ 	.byte	0x03, 0x1b
        /*001e*/ 	.short	0x00a8


	//----- nvinfo : EIATTR_NUM_BARRIERS
	.align		4
        /*0020*/ 	.byte	0x02, 0x4c
        /*0022*/ 	.byte	0x01
	.zero		1


	//----- nvinfo : EIATTR_MERCURY_ISA_VERSION
	.align		4
        /*0024*/ 	.byte	0x03, 0x5f
        /*0026*/ 	.short	0x0101


	//----- nvinfo : EIATTR_INT_WARP_WIDE_INSTR_OFFSETS
	.align		4
        /*0028*/ 	.byte	0x04, 0x31
        /*002a*/ 	.short	(.L_22 - .L_21)


	//   ....[0]....
.L_21:
        /*002c*/ 	.word	0x000005f0


	//   ....[1]....
        /*0030*/ 	.word	0x00000610


	//   ....[2]....
        /*0034*/ 	.word	0x000007a0


	//----- nvinfo : EIATTR_COOP_GROUP_MASK_REGIDS
	.align		4
.L_22:
        /*0038*/ 	.byte	0x04, 0x29
        /*003a*/ 	.short	(.L_24 - .L_23)


	//   ....[0]....
.L_23:
        /*003c*/ 	.word	0xffffffff


	//   ....[1]....
        /*0040*/ 	.word	0xffffffff


	//   ....[2]....
        /*0044*/ 	.word	0xffffffff


	//   ....[3]....
        /*0048*/ 	.word	0xffffffff


	//   ....[4]....
        /*004c*/ 	.word	0xffffffff


	//   ....[5]....
        /*0050*/ 	.word	0xffffffff


	//----- nvinfo : EIATTR_COOP_GROUP_INSTR_OFFSETS
	.align		4
.L_24:
        /*0054*/ 	.byte	0x04, 0x28
        /*0056*/ 	.short	(.L_26 - .L_25)


	//   ....[0]....
.L_25:
        /*0058*/ 	.word	0x00000060


	//   ....[1]....
        /*005c*/ 	.word	0x00000070


	//   ....[2]....
        /*0060*/ 	.word	0x00000160


	//   ....[3]....
        /*0064*/ 	.word	0x00000420


	//   ....[4]....
        /*0068*/ 	.word	0x000008d0


	//   ....[5]....
        /*006c*/ 	.word	0x00001350


	//----- nvinfo : EIATTR_REG_RECONFIG
	.align		4
.L_26:
        /*0070*/ 	.byte	0x01, 0x54
	.zero		2


	//----- nvinfo : EIATTR_MBARRIER_INSTR_OFFSETS
	.align		4
        /*0074*/ 	.byte	0x04, 0x39
        /*0076*/ 	.short	(.L_28 - .L_27)


	//   ....[0]....
.L_27:
        /*0078*/ 	.word	0x00000280
        /*007c*/ 	.word	0x000000ff
        /*0080*/ 	.word	0x00000000
        /*0084*/ 	.short	0x0100
        /*0086*/ 	.byte	0x08
	.zero		1


	//   ....[1]....
        /*0088*/ 	.word	0x00000290
        /*008c*/ 	.word	0x000000ff
        /*0090*/ 	.word	0x00000060
        /*0094*/ 	.short	0x0100
        /*0096*/ 	.byte	0x08
	.zero		1


	//   ....[2]....
        /*0098*/ 	.word	0x000002a0
        /*009c*/ 	.word	0x000000ff
        /*00a0*/ 	.word	0x00000008
        /*00a4*/ 	.short	0x0100
        /*00a6*/ 	.byte	0x08
	.zero		1


	//   ....[3]....
        /*00a8*/ 	.word	0x000002b0
        /*00ac*/ 	.word	0x000000ff
        /*00b0*/ 	.word	0x00000068
        /*00b4*/ 	.short	0x0100
        /*00b6*/ 	.byte	0x08
	.zero		1


	//   ....[4]....
        /*00b8*/ 	.word	0x000002c0
        /*00bc*/ 	.word	0x000000ff
        /*00c0*/ 	.word	0x00000010
        /*00c4*/ 	.short	0x0100
        /*00c6*/ 	.byte	0x08
	.zero		1


	//   ....[5]....
        /*00c8*/ 	.word	0x000002d0
        /*00cc*/ 	.word	0x000000ff
        /*00d0*/ 	.word	0x00000070
        /*00d4*/ 	.short	0x0100
        /*00d6*/ 	.byte	0x08
	.zero		1


	//   ....[6]....
        /*00d8*/ 	.word	0x000002e0
        /*00dc*/ 	.word	0x000000ff
        /*00e0*/ 	.word	0x00000018
        /*00e4*/ 	.short	0x0100
        /*00e6*/ 	.byte	0x08
	.zero		1


	//   ....[7]....
        /*00e8*/ 	.word	0x000002f0
        /*00ec*/ 	.word	0x000000ff
        /*00f0*/ 	.word	0x00000078
        /*00f4*/ 	.short	0x0100
        /*00f6*/ 	.byte	0x08
	.zero		1


	//   ....[8]....
        /*00f8*/ 	.word	0x00000300
        /*00fc*/ 	.word	0x000000ff
        /*0100*/ 	.word	0x00000020
        /*0104*/ 	.short	0x0100
        /*0106*/ 	.byte	0x08
	.zero		1


	//   ....[9]....
        /*0108*/ 	.word	0x00000310
        /*010c*/ 	.word	0x000000ff
        /*0110*/ 	.word	0x00000080
        /*0114*/ 	.short	0x0100
        /*0116*/ 	.byte	0x08
	.zero		1


	//   ....[10]....
        /*0118*/ 	.word	0x00000320
        /*011c*/ 	.word	0x000000ff
        /*0120*/ 	.word	0x00000028
        /*0124*/ 	.short	0x0100
        /*0126*/ 	.byte	0x08
	.zero		1


	//   ....[11]....
        /*0128*/ 	.word	0x00000330
        /*012c*/ 	.word	0x000000ff
        /*0130*/ 	.word	0x00000088
        /*0134*/ 	.short	0x0100
        /*0136*/ 	.byte	0x08
	.zero		1


	//   ....[12]....
        /*0138*/ 	.word	0x00000340
        /*013c*/ 	.word	0x000000ff
        /*0140*/ 	.word	0x00000030
        /*0144*/ 	.short	0x0100
        /*0146*/ 	.byte	0x08
	.zero		1


	//   ....[13]....
        /*0148*/ 	.word	0x00000350
        /*014c*/ 	.word	0x000000ff
        /*0150*/ 	.word	0x00000090
        /*0154*/ 	.short	0x0100
        /*0156*/ 	.byte	0x08
	.zero		1


	//   ....[14]....
        /*0158*/ 	.word	0x00000360
        /*015c*/ 	.word	0x000000ff
        /*0160*/ 	.word	0x00000038
        /*0164*/ 	.short	0x0100
        /*0166*/ 	.byte	0x08
	.zero		1


	//   ....[15]....
        /*0168*/ 	.word	0x00000370
        /*016c*/ 	.word	0x000000ff
        /*0170*/ 	.word	0x00000098
        /*0174*/ 	.short	0x0100
        /*0176*/ 	.byte	0x08
	.zero		1


	//   ....[16]....
        /*0178*/ 	.word	0x00000380
        /*017c*/ 	.word	0x000000ff
        /*0180*/ 	.word	0x00000040
        /*0184*/ 	.short	0x0100
        /*0186*/ 	.byte	0x08
	.zero		1


	//   ....[17]....
        /*0188*/ 	.word	0x00000390
        /*018c*/ 	.word	0x000000ff
        /*0190*/ 	.word	0x000000a0
        /*0194*/ 	.short	0x0100
        /*0196*/ 	.byte	0x08
	.zero		1


	//   ....[18]....
        /*0198*/ 	.word	0x000003a0
        /*019c*/ 	.word	0x000000ff
        /*01a0*/ 	.word	0x00000048
        /*01a4*/ 	.short	0x0100
        /*01a6*/ 	.byte	0x08
	.zero		1


	//   ....[19]....
        /*01a8*/ 	.word	0x000003b0
        /*01ac*/ 	.word	0x000000ff
        /*01b0*/ 	.word	0x000000a8
        /*01b4*/ 	.short	0x0100
        /*01b6*/ 	.byte	0x08
	.zero		1


	//   ....[20]....
        /*01b8*/ 	.word	0x000003c0
        /*01bc*/ 	.word	0x000000ff
        /*01c0*/ 	.word	0x00000050
        /*01c4*/ 	.short	0x0100
        /*01c6*/ 	.byte	0x08
	.zero		1


	//   ....[21]....
        /*01c8*/ 	.word	0x000003d0
        /*01cc*/ 	.word	0x000000ff
        /*01d0*/ 	.word	0x000000b0
        /*01d4*/ 	.short	0x0100
        /*01d6*/ 	.byte	0x08
	.zero		1


	//   ....[22]....
        /*01d8*/ 	.word	0x000003e0
        /*01dc*/ 	.word	0x000000ff
        /*01e0*/ 	.word	0x00000058
        /*01e4*/ 	.short	0x0100
        /*01e6*/ 	.byte	0x08
	.zero		1


	//   ....[23]....
        /*01e8*/ 	.word	0x000003f0
        /*01ec*/ 	.word	0x000000ff
        /*01f0*/ 	.word	0x000000b8
        /*01f4*/ 	.short	0x0100
        /*01f6*/ 	.byte	0x08
	.zero		1


	//   ....[24]....
        /*01f8*/ 	.word	0x00000830
        /*01fc*/ 	.word	0x000000ff
        /*0200*/ 	.word	0x000000d0
        /*0204*/ 	.short	0x0100
        /*0206*/ 	.byte	0x06
	.zero		1


	//   ....[25]....
        /*0208*/ 	.word	0x00000880
        /*020c*/ 	.word	0x000000ff
        /*0210*/ 	.word	0x000000d8
        /*0214*/ 	.short	0x0100
        /*0216*/ 	.byte	0x06
	.zero		1


	//   ....[26]....
        /*0218*/ 	.word	0x00001860
        /*021c*/ 	.word	0x000000ff
        /*0220*/ 	.word	0x00000000
        /*0224*/ 	.short	0x010a
        /*0226*/ 	.byte	0x08
	.zero		1


	//   ....[27]....
        /*0228*/ 	.word	0x00001940
        /*022c*/ 	.word	0x000000ff
        /*0230*/ 	.word	0x00000000
        /*0234*/ 	.short	0x010a
        /*0236*/ 	.byte	0x08
	.zero		1


	//   ....[28]....
        /*0238*/ 	.word	0x00001ad0
        /*023c*/ 	.word	0x0000000d
        /*0240*/ 	.word	0x00000000
        /*0244*/ 	.short	0x0101
        /*0246*/ 	.byte	0x3f
	.zero		1


	//   ....[29]....
        /*0248*/ 	.word	0x0000af50
        /*024c*/ 	.word	0x00000014
        /*0250*/ 	.word	0x00000060
        /*0254*/ 	.short	0x010a
        /*0256*/ 	.byte	0x3f
	.zero		1


	//   ....[30]....
        /*0258*/ 	.word	0x0000b370
        /*025c*/ 	.word	0x00000008
        /*0260*/ 	.word	0x000000d8
        /*0264*/ 	.short	0x0101
        /*0266*/ 	.byte	0x3f
	.zero		1


	//   ....[31]....
        /*0268*/ 	.word	0x0000baa0
        /*026c*/ 	.word	0x00000006
        /*0270*/ 	.word	0x00000000
        /*0274*/ 	.short	0x010a
        /*0276*/ 	.byte	0x3f
	.zero		1


	//   ....[32]....
        /*0278*/ 	.word	0x0000bb20
        /*027c*/ 	.word	0x00000007
        /*0280*/ 	.word	0x00000000
        /*0284*/ 	.short	0x010a
        /*0286*/ 	.byte	0x3f
	.zero		1


	//   ....[33]....
        /*0288*/ 	.word	0x0000bbb0
        /*028c*/ 	.word	0x00000006
        /*0290*/ 	.word	0x00000000
        /*0294*/ 	.short	0x010a
        /*0296*/ 	.byte	0x3f
	.zero		1


	//   ....[34]....
        /*0298*/ 	.word	0x0000bc40
        /*029c*/ 	.word	0x00000009
        /*02a0*/ 	.word	0x00000000
        /*02a4*/ 	.short	0x010a
        /*02a6*/ 	.byte	0x3f
	.zero		1


	//   ....[35]....
        /*02a8*/ 	.word	0x0000bcd0
        /*02ac*/ 	.word	0x00000006
        /*02b0*/ 	.word	0x00000000
        /*02b4*/ 	.short	0x010a
        /*02b6*/ 	.byte	0x3f
	.zero		1


	//   ....[36]....
        /*02b8*/ 	.word	0x0000bd60
        /*02bc*/ 	.word	0x00000009
        /*02c0*/ 	.word	0x00000000
        /*02c4*/ 	.short	0x010a
        /*02c6*/ 	.byte	0x3f
	.zero		1


	//   ....[37]....
        /*02c8*/ 	.word	0x0000bdf0
        /*02cc*/ 	.word	0x00000006
        /*02d0*/ 	.word	0x00000000
        /*02d4*/ 	.short	0x010a
        /*02d6*/ 	.byte	0x3f
	.zero		1


	//   ....[38]....
        /*02d8*/ 	.word	0x0000be80
        /*02dc*/ 	.word	0x00000009
        /*02e0*/ 	.word	0x00000000
        /*02e4*/ 	.short	0x010a
        /*02e6*/ 	.byte	0x3f
	.zero		1


	//   ....[39]....
        /*02e8*/ 	.word	0x0000bf10
        /*02ec*/ 	.word	0x00000006
        /*02f0*/ 	.word	0x00000000
        /*02f4*/ 	.short	0x010a
        /*02f6*/ 	.byte	0x3f
	.zero		1


	//   ....[40]....
        /*02f8*/ 	.word	0x0000bfa0
        /*02fc*/ 	.word	0x00000009
        /*0300*/ 	.word	0x00000000
        /*0304*/ 	.short	0x010a
        /*0306*/ 	.byte	0x3f
	.zero		1


	//   ....[41]....
        /*0308*/ 	.word	0x0000c030
        /*030c*/ 	.word	0x00000006
        /*0310*/ 	.word	0x00000000
        /*0314*/ 	.short	0x010a
        /*0316*/ 	.byte	0x3f
	.zero		1


	//   ....[42]....
        /*0318*/ 	.word	0x0000c0c0
        /*031c*/ 	.word	0x00000003
        /*0320*/ 	.word	0x00000000
        /*0324*/ 	.short	0x010a
        /*0326*/ 	.byte	0x3f
	.zero		1


	//   ....[43]....
        /*0328*/ 	.word	0x0000c130
        /*032c*/ 	.word	0x0000000d
        /*0330*/ 	.word	0x00000000
        /*0334*/ 	.short	0x010a
        /*0336*/ 	.byte	0x3f
	.zero		1


	//   ....[44]....
        /*0338*/ 	.word	0x0000c200
        /*033c*/ 	.word	0x00000014
        /*0340*/ 	.word	0x00000060
        /*0344*/ 	.short	0x010a
        /*0346*/ 	.byte	0x3f
	.zero		1


	//   ....[45]....
        /*0348*/ 	.word	0x0000c2d0
        /*034c*/ 	.word	0x00000006
        /*0350*/ 	.word	0x00000000
        /*0354*/ 	.short	0x010a
        /*0356*/ 	.byte	0x3f
	.zero		1


	//   ....[46]....
        /*0358*/ 	.word	0x0000c320
        /*035c*/ 	.word	0x00000007
        /*0360*/ 	.word	0x00000000
        /*0364*/ 	.short	0x010a
        /*0366*/ 	.byte	0x3f
	.zero		1


	//   ....[47]....
        /*0368*/ 	.word	0x0000c370
        /*036c*/ 	.word	0x00000006
        /*0370*/ 	.word	0x00000000
        /*0374*/ 	.short	0x010a
        /*0376*/ 	.byte	0x3f
	.zero		1


	//   ....[48]....
        /*0378*/ 	.word	0x0000c3c0
        /*037c*/ 	.word	0x00000009
        /*0380*/ 	.word	0x00000000
        /*0384*/ 	.short	0x010a
        /*0386*/ 	.byte	0x3f
	.zero		1


	//   ....[49]....
        /*0388*/ 	.word	0x0000c410
        /*038c*/ 	.word	0x00000006
        /*0390*/ 	.word	0x00000000
        /*0394*/ 	.short	0x010a
        /*0396*/ 	.byte	0x3f
	.zero		1


	//   ....[50]....
        /*0398*/ 	.word	0x0000c460
        /*039c*/ 	.word	0x00000009
        /*03a0*/ 	.word	0x00000000
        /*03a4*/ 	.short	0x010a
        /*03a6*/ 	.byte	0x3f
	.zero		1


	//   ....[51]....
        /*03a8*/ 	.word	0x0000c4b0
        /*03ac*/ 	.word	0x00000006
        /*03b0*/ 	.word	0x00000000
        /*03b4*/ 	.short	0x010a
        /*03b6*/ 	.byte	0x3f
	.zero		1


	//   ....[52]....
        /*03b8*/ 	.word	0x0000c500
        /*03bc*/ 	.word	0x00000009
        /*03c0*/ 	.word	0x00000000
        /*03c4*/ 	.short	0x010a
        /*03c6*/ 	.byte	0x3f
	.zero		1


	//   ....[53]....
        /*03c8*/ 	.word	0x0000c550
        /*03cc*/ 	.word	0x00000006
        /*03d0*/ 	.word	0x00000000
        /*03d4*/ 	.short	0x010a
        /*03d6*/ 	.byte	0x3f
	.zero		1


	//   ....[54]....
        /*03d8*/ 	.word	0x0000c5a0
        /*03dc*/ 	.word	0x00000009
        /*03e0*/ 	.word	0x00000000
        /*03e4*/ 	.short	0x010a
        /*03e6*/ 	.byte	0x3f
	.zero		1


	//   ....[55]....
        /*03e8*/ 	.word	0x0000c5f0
        /*03ec*/ 	.word	0x00000006
        /*03f0*/ 	.word	0x00000000
        /*03f4*/ 	.short	0x010a
        /*03f6*/ 	.byte	0x3f
	.zero		1


	//----- nvinfo : EIATTR_NUM_MBARRIERS
	.align		4
.L_28:
        /*03f8*/ 	.byte	0x03, 0x38
        /*03fa*/ 	.short	0x001a


	//----- nvinfo : EIATTR_EXIT_INSTR_OFFSETS
	.align		4
        /*03fc*/ 	.byte	0x04, 0x1c
        /*03fe*/ 	.short	(.L_30 - .L_29)


	//   ....[0]....
.L_29:
        /*0400*/ 	.word	0x00000a30


	//   ....[1]....
        /*0404*/ 	.word	0x00001220


	//   ....[2]....
        /*0408*/ 	.word	0x0000a640


	//   ....[3]....
        /*040c*/ 	.word	0x0000aba0


	//   ....[4]....
        /*0410*/ 	.word	0x0000c110


	//----- nvinfo : EIATTR_MAX_THREADS
	.align		4
.L_30:
        /*0414*/ 	.byte	0x04, 0x05
        /*0416*/ 	.short	(.L_32 - .L_31)
.L_31:
        /*0418*/ 	.word	0x00000180
        /*041c*/ 	.word	0x00000001
        /*0420*/ 	.word	0x00000001


	//----- nvinfo : EIATTR_CRS_STACK_SIZE
	.align		4
.L_32:
        /*0424*/ 	.byte	0x04, 0x1e
        /*0426*/ 	.short	(.L_34 - .L_33)
.L_33:
        /*0428*/ 	.word	0x00000000


	//----- nvinfo : EIATTR_CBANK_PARAM_SIZE
	.align		4
.L_34:
        /*042c*/ 	.byte	0x03, 0x19
        /*042e*/ 	.short	0x0570


	//----- nvinfo : EIATTR_PARAM_CBANK
	.align		4
        /*0430*/ 	.byte	0x04, 0x0a
        /*0432*/ 	.short	(.L_36 - .L_35)
	.align		4
.L_35:
        /*0434*/ 	.word	index@(.nv.constant0._ZN7cutlass13device_kernelINS_4gemm6kernel13GemmUniversalIN4cute5tupleIJiiiiEEENS1_10collective13CollectiveMmaINS1_40MainloopSm90TmaGmmaWarpSpecializedSparseILi12ENS5_IJNS4_1CILi1EEENSA_ILi2EEESB_EEENS1_35KernelTmaWarpSpecializedCooperativeEEENS5_IJNSA_ILi256EEENSA_ILi128EEENSA_ILi64EEEEEEaNS5_IJNS4_6LayoutINS5_IJiNS5_IJSC_iEEEiEEENS5_IJlNS5_IJSB_SC_EEElEEEEENSK_INS5_IJNS5_IJSI_iEEESQ_iEEENS5_IJNS5_IJSI_NSA_ILi4096EEEEEENS5_IJSB_lEEElEEEEEEEEaNS5_IJlSB_lEEENS4_8TiledMMAINS4_8MMA_AtomIJNS4_4SM904GMMA6SPARSE28GMMA_64x128x64_S32S8S8_SS_TNILNS12_9SparseSelE0EEEEEENSK_INS5_IJSC_SB_SB_EEENS5_IJSB_NSA_ILi0EEES19_EEEEENS5_IJNS4_10UnderscoreES1C_S1C_EEEEENS4_23SM90_TMA_LOAD_MULTICASTENS4_14ComposedLayoutINS4_7SwizzleILi1ELi4ELi3EEENS4_25smem_sparse_ptr_flag_bitsILi2ELi8EEENSK_INS5_IJNS5_IJSB_NSA_ILi8EEEEEENS5_IJSC_NSA_ILi32EEEEEEEEENS5_IJNS5_IJS19_SI_EEESN_EEEEEEEvNS4_8identityENS4_13SM90_TMA_LOADENS1G_INS1H_ILi2ELi4ELi3EEENS4_18smem_ptr_flag_bitsILi8EEENSK_INS5_IJS1L_SI_EEENS5_IJSI_SB_EEEEEEEvS1U_EENS_8epilogue10collective6detail29Sm90TmaWarpSpecializedAdapterINS25_15DefaultEpilogueIiNS5_IJSB_llEEES29_NS24_6thread17LinearCombinationIiLi1EiiLNS2A_9ScaleType4KindE0ELNS_15FloatRoundStyleE2EiEENS1_15EpilogueDefaultEEEEEvvEEEEvNT_6ParamsE)
        /*0438*/ 	.short	0x0210
        /*043a*/ 	.short	0x0570


	//----- nvinfo : EIATTR_SW_WAR
	.align		4
.L_36:
        /*043c*/ 	.byte	0x04, 0x36
        /*043e*/ 	.short	(.L_38 - .L_37)
.L_37:
        /*0440*/ 	.word	0x00000008
.L_38:


//--------------------- .nv.callgraph             --------------------------
	.section	.nv.callgraph,"",@"SHT_CUDA_CALLGRAPH"
	.align	4
	.sectionentsize	8
	.align		4
        /*0000*/ 	.word	0x00000000
	.align		4
        /*0004*/ 	.word	0xffffffff
	.align		4
        /*0008*/ 	.word	0x00000000
	.align		4
        /*000c*/ 	.word	0xfffffffe
	.align		4
        /*0010*/ 	.word	0x00000000
	.align		4
        /*0014*/ 	.word	0xfffffffd
	.align		4
        /*0018*/ 	.word	0x00000000
	.align		4
        /*001c*/ 	.word	0xfffffffc


//--------------------- .nv.constant4             --------------------------
	.section	.nv.constant4,"a",@progbits
	.align	8
	.align		8
.nv.constant4:
        /*0000*/ 	.dword	_ZN39_INTERNAL_f98dc60e_4_k_cu_ea6799cc_27174cuda3std3__45__cpo5beginE
	.align		8
        /*0008*/ 	.dword	_ZN39_INTERNAL_f98dc60e_4_k_cu_ea6799cc_27174cuda3std3__45__cpo3endE
	.align		8
        /*0010*/ 	.dword	_ZN39_INTERNAL_f98dc60e_4_k_cu_ea6799cc_27174cuda3std3__45__cpo6cbeginE
	.align		8
        /*0018*/ 	.dword	_ZN39_INTERNAL_f98dc60e_4_k_cu_ea6799cc_27174cuda3std3__45__cpo4cendE
	.align		8
        /*0020*/ 	.dword	_ZN39_INTERNAL_f98dc60e_4_k_cu_ea6799cc_27174cuda3std3__441_GLOBAL__N__f98dc60e_4_k_cu_ea6799cc_27176ignoreE
	.align		8
        /*0028*/ 	.dword	_ZN39_INTERNAL_f98dc60e_4_k_cu_ea6799cc_27174cuda3std3__419piecewise_constructE
	.align		8
        /*0030*/ 	.dword	_ZN39_INTERNAL_f98dc60e_4_k_cu_ea6799cc_27174cuda3std3__48in_placeE
	.align		8
        /*0038*/ 	.dword	_ZN39_INTERNAL_f98dc60e_4_k_cu_ea6799cc_27174cuda3std6ranges3__45__cpo4swapE
	.align		8
        /*0040*/ 	.dword	_ZN39_INTERNAL_f98dc60e_4_k_cu_ea6799cc_27174cuda3std6ranges3__45__cpo9iter_moveE
	.align		8
        /*0048*/ 	.dword	_ZN39_INTERNAL_f98dc60e_4_k_cu_ea6799cc_27174cute7productE
	.align		8
        /*0050*/ 	.dword	_ZN39_INTERNAL_f98dc60e_4_k_cu_ea6799cc_27174cute1_E


//--------------------- .text._ZN7cutlass13device_kernelINS_4gemm6kernel13GemmUniversalIN4cute5tupleIJiiiiEEENS1_10collective13CollectiveMmaINS1_40MainloopSm90TmaGmmaWarpSpecializedSparseILi12ENS5_IJNS4_1CILi1EEENSA_ILi2EEESB_EEENS1_35KernelTmaWarpSpecializedCooperativeEEENS5_IJNSA_ILi256EEENSA_ILi128EEENSA_ILi64EEEEEEaNS5_IJNS4_6LayoutINS5_IJiNS5_IJSC_iEEEiEEENS5_IJlNS5_IJSB_SC_EEElEEEEENSK_INS5_IJNS5_IJSI_iEEESQ_iEEENS5_IJNS5_IJSI_NSA_ILi4096EEEEEENS5_IJSB_lEEElEEEEEEEEaNS5_IJlSB_lEEENS4_8TiledMMAINS4_8MMA_AtomIJNS4_4SM904GMMA6SPARSE28GMMA_64x128x64_S32S8S8_SS_TNILNS12_9SparseSelE0EEEEEENSK_INS5_IJSC_SB_SB_EEENS5_IJSB_NSA_ILi0EEES19_EEEEENS5_IJNS4_10UnderscoreES1C_S1C_EEEEENS4_23SM90_TMA_LOAD_MULTICASTENS4_14ComposedLayoutINS4_7SwizzleILi1ELi4ELi3EEENS4_25smem_sparse_ptr_flag_bitsILi2ELi8EEENSK_INS5_IJNS5_IJSB_NSA_ILi8EEEEEENS5_IJSC_NSA_ILi32EEEEEEEEENS5_IJNS5_IJS19_SI_EEESN_EEEEEEEvNS4_8identityENS4_13SM90_TMA_LOADENS1G_INS1H_ILi2ELi4ELi3EEENS4_18smem_ptr_flag_bitsILi8EEENSK_INS5_IJS1L_SI_EEENS5_IJSI_SB_EEEEEEEvS1U_EENS_8epilogue10collective6detail29Sm90TmaWarpSpecializedAdapterINS25_15DefaultEpilogueIiNS5_IJSB_llEEES29_NS24_6thread17LinearCombinationIiLi1EiiLNS2A_9ScaleType4KindE0ELNS_15FloatRoundStyleE2EiEENS1_15EpilogueDefaultEEEEEvvEEEEvNT_6ParamsE --------------------------
	.section	.text._ZN7cutlass13device_kernelINS_4gemm6kernel13GemmUniversalIN4cute5tupleIJiiiiEEENS1_10collective13CollectiveMmaINS1_40MainloopSm90TmaGmmaWarpSpecializedSparseILi12ENS5_IJNS4_1CILi1EEENSA_ILi2EEESB_EEENS1_35KernelTmaWarpSpecializedCooperativeEEENS5_IJNSA_ILi256EEENSA_ILi128EEENSA_ILi64EEEEEEaNS5_IJNS4_6LayoutINS5_IJiNS5_IJSC_iEEEiEEENS5_IJlNS5_IJSB_SC_EEElEEEEENSK_INS5_IJNS5_IJSI_iEEESQ_iEEENS5_IJNS5_IJSI_NSA_ILi4096EEEEEENS5_IJSB_lEEElEEEEEEEEaNS5_IJlSB_lEEENS4_8TiledMMAINS4_8MMA_AtomIJNS4_4SM904GMMA6SPARSE28GMMA_64x128x64_S32S8S8_SS_TNILNS12_9SparseSelE0EEEEEENSK_INS5_IJSC_SB_SB_EEENS5_IJSB_NSA_ILi0EEES19_EEEEENS5_IJNS4_10UnderscoreES1C_S1C_EEEEENS4_23SM90_TMA_LOAD_MULTICASTENS4_14ComposedLayoutINS4_7SwizzleILi1ELi4ELi3EEENS4_25smem_sparse_ptr_flag_bitsILi2ELi8EEENSK_INS5_IJNS5_IJSB_NSA_ILi8EEEEEENS5_IJSC_NSA_ILi32EEEEEEEEENS5_IJNS5_IJS19_SI_EEESN_EEEEEEEvNS4_8identityENS4_13SM90_TMA_LOADENS1G_INS1H_ILi2ELi4ELi3EEENS4_18smem_ptr_flag_bitsILi8EEENSK_INS5_IJS1L_SI_EEENS5_IJSI_SB_EEEEEEEvS1U_EENS_8epilogue10collective6detail29Sm90TmaWarpSpecializedAdapterINS25_15DefaultEpilogueIiNS5_IJSB_llEEES29_NS24_6thread17LinearCombinationIiLi1EiiLNS2A_9ScaleType4KindE0ELNS_15FloatRoundStyleE2EiEENS1_15EpilogueDefaultEEEEEvvEEEEvNT_6ParamsE,"ax",@progbits
	.align	128
.text._ZN7cutlass13device_kernelINS_4gemm6kernel13GemmUniversalIN4cute5tupleIJiiiiEEENS1_10collective13CollectiveMmaINS1_40MainloopSm90TmaGmmaWarpSpecializedSparseILi12ENS5_IJNS4_1CILi1EEENSA_ILi2EEESB_EEENS1_35KernelTmaWarpSpecializedCooperativeEEENS5_IJNSA_ILi256EEENSA_ILi128EEENSA_ILi64EEEEEEaNS5_IJNS4_6LayoutINS5_IJiNS5_IJSC_iEEEiEEENS5_IJlNS5_IJSB_SC_EEElEEEEENSK_INS5_IJNS5_IJSI_iEEESQ_iEEENS5_IJNS5_IJSI_NSA_ILi4096EEEEEENS5_IJSB_lEEElEEEEEEEEaNS5_IJlSB_lEEENS4_8TiledMMAINS4_8MMA_AtomIJNS4_4SM904GMMA6SPARSE28GMMA_64x128x64_S32S8S8_SS_TNILNS12_9SparseSelE0EEEEEENSK_INS5_IJSC_SB_SB_EEENS5_IJSB_NSA_ILi0EEES19_EEEEENS5_IJNS4_10UnderscoreES1C_S1C_EEEEENS4_23SM90_TMA_LOAD_MULTICASTENS4_14ComposedLayoutINS4_7SwizzleILi1ELi4ELi3EEENS4_25smem_sparse_ptr_flag_bitsILi2ELi8EEENSK_INS5_IJNS5_IJSB_NSA_ILi8EEEEEENS5_IJSC_NSA_ILi32EEEEEEEEENS5_IJNS5_IJS19_SI_EEESN_EEEEEEEvNS4_8identityENS4_13SM90_TMA_LOADENS1G_INS1H_ILi2ELi4ELi3EEENS4_18smem_ptr_flag_bitsILi8EEENSK_INS5_IJS1L_SI_EEENS5_IJSI_SB_EEEEEEEvS1U_EENS_8epilogue10collective6detail29Sm90TmaWarpSpecializedAdapterINS25_15DefaultEpilogueIiNS5_IJSB_llEEES29_NS24_6thread17LinearCombinationIiLi1EiiLNS2A_9ScaleType4KindE0ELNS_15FloatRoundStyleE2EiEENS1_15EpilogueDefaultEEEEEvvEEEEvNT_6ParamsE:
        .type           _ZN7cutlass13device_kernelINS_4gemm6kernel13GemmUniversalIN4cute5tupleIJiiiiEEENS1_10collective13CollectiveMmaINS1_40MainloopSm90TmaGmmaWarpSpecializedSparseILi12ENS5_IJNS4_1CILi1EEENSA_ILi2EEESB_EEENS1_35KernelTmaWarpSpecializedCooperativeEEENS5_IJNSA_ILi256EEENSA_ILi128EEENSA_ILi64EEEEEEaNS5_IJNS4_6LayoutINS5_IJiNS5_IJSC_iEEEiEEENS5_IJlNS5_IJSB_SC_EEElEEEEENSK_INS5_IJNS5_IJSI_iEEESQ_iEEENS5_IJNS5_IJSI_NSA_ILi4096EEEEEENS5_IJSB_lEEElEEEEEEEEaNS5_IJlSB_lEEENS4_8TiledMMAINS4_8MMA_AtomIJNS4_4SM904GMMA6SPARSE28GMMA_64x128x64_S32S8S8_SS_TNILNS12_9SparseSelE0EEEEEENSK_INS5_IJSC_SB_SB_EEENS5_IJSB_NSA_ILi0EEES19_EEEEENS5_IJNS4_10UnderscoreES1C_S1C_EEEEENS4_23SM90_TMA_LOAD_MULTICASTENS4_14ComposedLayoutINS4_7SwizzleILi1ELi4ELi3EEENS4_25smem_sparse_ptr_flag_bitsILi2ELi8EEENSK_INS5_IJNS5_IJSB_NSA_ILi8EEEEEENS5_IJSC_NSA_ILi32EEEEEEEEENS5_IJNS5_IJS19_SI_EEESN_EEEEEEEvNS4_8identityENS4_13SM90_TMA_LOADENS1G_INS1H_ILi2ELi4ELi3EEENS4_18smem_ptr_flag_bitsILi8EEENSK_INS5_IJS1L_SI_EEENS5_IJSI_SB_EEEEEEEvS1U_EENS_8epilogue10collective6detail29Sm90TmaWarpSpecializedAdapterINS25_15DefaultEpilogueIiNS5_IJSB_llEEES29_NS24_6thread17LinearCombinationIiLi1EiiLNS2A_9ScaleType4KindE0ELNS_15FloatRoundStyleE2EiEENS1_15EpilogueDefaultEEEEEvvEEEEvNT_6ParamsE,@function
        .size           _ZN7cutlass13device_kernelINS_4gemm6kernel13GemmUniversalIN4cute5tupleIJiiiiEEENS1_10collective13CollectiveMmaINS1_40MainloopSm90TmaGmmaWarpSpecializedSparseILi12ENS5_IJNS4_1CILi1EEENSA_ILi2EEESB_EEENS1_35KernelTmaWarpSpecializedCooperativeEEENS5_IJNSA_ILi256EEENSA_ILi128EEENSA_ILi64EEEEEEaNS5_IJNS4_6LayoutINS5_IJiNS5_IJSC_iEEEiEEENS5_IJlNS5_IJSB_SC_EEElEEEEENSK_INS5_IJNS5_IJSI_iEEESQ_iEEENS5_IJNS5_IJSI_NSA_ILi4096EEEEEENS5_IJSB_lEEElEEEEEEEEaNS5_IJlSB_lEEENS4_8TiledMMAINS4_8MMA_AtomIJNS4_4SM904GMMA6SPARSE28GMMA_64x128x64_S32S8S8_SS_TNILNS12_9SparseSelE0EEEEEENSK_INS5_IJSC_SB_SB_EEENS5_IJSB_NSA_ILi0EEES19_EEEEENS5_IJNS4_10UnderscoreES1C_S1C_EEEEENS4_23SM90_TMA_LOAD_MULTICASTENS4_14ComposedLayoutINS4_7SwizzleILi1ELi4ELi3EEENS4_25smem_sparse_ptr_flag_bitsILi2ELi8EEENSK_INS5_IJNS5_IJSB_NSA_ILi8EEEEEENS5_IJSC_NSA_ILi32EEEEEEEEENS5_IJNS5_IJS19_SI_EEESN_EEEEEEEvNS4_8identityENS4_13SM90_TMA_LOADENS1G_INS1H_ILi2ELi4ELi3EEENS4_18smem_ptr_flag_bitsILi8EEENSK_INS5_IJS1L_SI_EEENS5_IJSI_SB_EEEEEEEvS1U_EENS_8epilogue10collective6detail29Sm90TmaWarpSpecializedAdapterINS25_15DefaultEpilogueIiNS5_IJSB_llEEES29_NS24_6thread17LinearCombinationIiLi1EiiLNS2A_9ScaleType4KindE0ELNS_15FloatRoundStyleE2EiEENS1_15EpilogueDefaultEEEEEvvEEEEvNT_6ParamsE,(.L_x_307 - _ZN7cutlass13device_kernelINS_4gemm6kernel13GemmUniversalIN4cute5tupleIJiiiiEEENS1_10collective13CollectiveMmaINS1_40MainloopSm90TmaGmmaWarpSpecializedSparseILi12ENS5_IJNS4_1CILi1EEENSA_ILi2EEESB_EEENS1_35KernelTmaWarpSpecializedCooperativeEEENS5_IJNSA_ILi256EEENSA_ILi128EEENSA_ILi64EEEEEEaNS5_IJNS4_6LayoutINS5_IJiNS5_IJSC_iEEEiEEENS5_IJlNS5_IJSB_SC_EEElEEEEENSK_INS5_IJNS5_IJSI_iEEESQ_iEEENS5_IJNS5_IJSI_NSA_ILi4096EEEEEENS5_IJSB_lEEElEEEEEEEEaNS5_IJlSB_lEEENS4_8TiledMMAINS4_8MMA_AtomIJNS4_4SM904GMMA6SPARSE28GMMA_64x128x64_S32S8S8_SS_TNILNS12_9SparseSelE0EEEEEENSK_INS5_IJSC_SB_SB_EEENS5_IJSB_NSA_ILi0EEES19_EEEEENS5_IJNS4_10UnderscoreES1C_S1C_EEEEENS4_23SM90_TMA_LOAD_MULTICASTENS4_14ComposedLayoutINS4_7SwizzleILi1ELi4ELi3EEENS4_25smem_sparse_ptr_flag_bitsILi2ELi8EEENSK_INS5_IJNS5_IJSB_NSA_ILi8EEEEEENS5_IJSC_NSA_ILi32EEEEEEEEENS5_IJNS5_IJS19_SI_EEESN_EEEEEEEvNS4_8identityENS4_13SM90_TMA_LOADENS1G_INS1H_ILi2ELi4ELi3EEENS4_18smem_ptr_flag_bitsILi8EEENSK_INS5_IJS1L_SI_EEENS5_IJSI_SB_EEEEEEEvS1U_EENS_8epilogue10collective6detail29Sm90TmaWarpSpecializedAdapterINS25_15DefaultEpilogueIiNS5_IJSB_llEEES29_NS24_6thread17LinearCombinationIiLi1EiiLNS2A_9ScaleType4KindE0ELNS_15FloatRoundStyleE2EiEENS1_15EpilogueDefaultEEEEEvvEEEEvNT_6ParamsE)
        .other          _ZN7cutlass13device_kernelINS_4gemm6kernel13GemmUniversalIN4cute5tupleIJiiiiEEENS1_10collective13CollectiveMmaINS1_40MainloopSm90TmaGmmaWarpSpecializedSparseILi12ENS5_IJNS4_1CILi1EEENSA_ILi2EEESB_EEENS1_35KernelTmaWarpSpecializedCooperativeEEENS5_IJNSA_ILi256EEENSA_ILi128EEENSA_ILi64EEEEEEaNS5_IJNS4_6LayoutINS5_IJiNS5_IJSC_iEEEiEEENS5_IJlNS5_IJSB_SC_EEElEEEEENSK_INS5_IJNS5_IJSI_iEEESQ_iEEENS5_IJNS5_IJSI_NSA_ILi4096EEEEEENS5_IJSB_lEEElEEEEEEEEaNS5_IJlSB_lEEENS4_8TiledMMAINS4_8MMA_AtomIJNS4_4SM904GMMA6SPARSE28GMMA_64x128x64_S32S8S8_SS_TNILNS12_9SparseSelE0EEEEEENSK_INS5_IJSC_SB_SB_EEENS5_IJSB_NSA_ILi0EEES19_EEEEENS5_IJNS4_10UnderscoreES1C_S1C_EEEEENS4_23SM90_TMA_LOAD_MULTICASTENS4_14ComposedLayoutINS4_7SwizzleILi1ELi4ELi3EEENS4_25smem_sparse_ptr_flag_bitsILi2ELi8EEENSK_INS5_IJNS5_IJSB_NSA_ILi8EEEEEENS5_IJSC_NSA_ILi32EEEEEEEEENS5_IJNS5_IJS19_SI_EEESN_EEEEEEEvNS4_8identityENS4_13SM90_TMA_LOADENS1G_INS1H_ILi2ELi4ELi3EEENS4_18smem_ptr_flag_bitsILi8EEENSK_INS5_IJS1L_SI_EEENS5_IJSI_SB_EEEEEEEvS1U_EENS_8epilogue10collective6detail29Sm90TmaWarpSpecializedAdapterINS25_15DefaultEpilogueIiNS5_IJSB_llEEES29_NS24_6thread17LinearCombinationIiLi1EiiLNS2A_9ScaleType4KindE0ELNS_15FloatRoundStyleE2EiEENS1_15EpilogueDefaultEEEEEvvEEEEvNT_6ParamsE,@"STO_CUDA_ENTRY STV_DEFAULT"
_ZN7cutlass13device_kernelINS_4gemm6kernel13GemmUniversalIN4cute5tupleIJiiiiEEENS1_10collective13CollectiveMmaINS1_40MainloopSm90TmaGmmaWarpSpecializedSparseILi12ENS5_IJNS4_1CILi1EEENSA_ILi2EEESB_EEENS1_35KernelTmaWarpSpecializedCooperativeEEENS5_IJNSA_ILi256EEENSA_ILi128EEENSA_ILi64EEEEEEaNS5_IJNS4_6LayoutINS5_IJiNS5_IJSC_iEEEiEEENS5_IJlNS5_IJSB_SC_EEElEEEEENSK_INS5_IJNS5_IJSI_iEEESQ_iEEENS5_IJNS5_IJSI_NSA_ILi4096EEEEEENS5_IJSB_lEEElEEEEEEEEaNS5_IJlSB_lEEENS4_8TiledMMAINS4_8MMA_AtomIJNS4_4SM904GMMA6SPARSE28GMMA_64x128x64_S32S8S8_SS_TNILNS12_9SparseSelE0EEEEEENSK_INS5_IJSC_SB_SB_EEENS5_IJSB_NSA_ILi0EEES19_EEEEENS5_IJNS4_10UnderscoreES1C_S1C_EEEEENS4_23SM90_TMA_LOAD_MULTICASTENS4_14ComposedLayoutINS4_7SwizzleILi1ELi4ELi3EEENS4_25smem_sparse_ptr_flag_bitsILi2ELi8EEENSK_INS5_IJNS5_IJSB_NSA_ILi8EEEEEENS5_IJSC_NSA_ILi32EEEEEEEEENS5_IJNS5_IJS19_SI_EEESN_EEEEEEEvNS4_8identityENS4_13SM90_TMA_LOADENS1G_INS1H_ILi2ELi4ELi3EEENS4_18smem_ptr_flag_bitsILi8EEENSK_INS5_IJS1L_SI_EEENS5_IJSI_SB_EEEEEEEvS1U_EENS_8epilogue10collective6detail29Sm90TmaWarpSpecializedAdapterINS25_15DefaultEpilogueIiNS5_IJSB_llEEES29_NS24_6thread17LinearCombinationIiLi1EiiLNS2A_9ScaleType4KindE0ELNS_15FloatRoundStyleE2EiEENS1_15EpilogueDefaultEEEEEvvEEEEvNT_6ParamsE:
[----:B------:R-:W-:Y:S01]  /*0000*/  LDC R1, c[0x0][0x28] ;  /* 0x00000a00ff017b82 */ /* 0x000fe20000000800 */
[----:B------:R-:W0:Y:S01]  /*0010*/  S2R R0, SR_TID.X ;  /* 0x0000000000007919 */ /* 0x000e220000002100 */
[----:B------:R-:W-:Y:S01]  /*0020*/  ELECT P0, URZ, PT ;  /* 0x00000000003f782f */ /* 0x000fe20003800000 */
[----:B------:R-:W-:Y:S01]  /*0030*/  BSSY B0, `(.L_x_0) ;  /* 0x0000012000007945 */ /* 0x000fe20003800000 */
[--C-:B0-----:R-:W-:Y:S02]  /*0040*/  SHF.R.U32.HI R2, RZ, 0x5, R0.reuse ;  /* 0x00000005ff027819 */ /* 0x101fe40000011600 */
[----:B------:R-:W-:-:S03]  /*0050*/  SHF.R.U32.HI R7, RZ, 0x7, R0 ;  /* 0x00000007ff077819 */ /* 0x000fc60000011600 */
[----:B------:R-:W0:Y:S04]  /*0060*/  SHFL.IDX PT, R5, R2, RZ, 0x1f ;  /* 0x00001fff02057589 */ /* 0x000e2800000e0000 */
[----:B------:R1:W2:Y:S01]  /*0070*/  SHFL.IDX PT, R3, R7, RZ, 0x1f ;  /* 0x00001fff07037589 */ /* 0x0002a200000e0000 */
[----:B0-----:R-:W-:-:S13]  /*0080*/  ISETP.NE.OR P0, PT, R5, RZ, !P0 ;  /* 0x000000ff0500720c */ /* 0x001fda0004705670 */
[----:B-12---:R-:W-:Y:S05]  /*0090*/  @P0 BRA `(.L_x_1) ;  /* 0x00000000002c0947 */ /* 0x006fea0003800000 */
[----:B------:R-:W-:Y:S02]  /*00a0*/  ULDC.64 UR4, c[0x0][0x198] ;  /* 0x0000660000047ab9 */ /* 0x000fe40000000a00 */
[----:B------:R-:W-:Y:S02]  /*00b0*/  UIADD3 UR6, UP0, UR4, 0xf0, URZ ;  /* 0x000000f004067890 */ /* 0x000fe4000ff1e03f */
[----:B------:R-:W-:Y:S02]  /*00c0*/  UIADD3 UR8, UP1, UR4, 0x1f0, URZ ;  /* 0x000001f004087890 */ /* 0x000fe4000ff3e03f */
[----:B------:R-:W-:Y:S02]  /*00d0*/  UIADD3 UR4, UP2, UR4, 0x2f0, URZ ;  /* 0x000002f004047890 */ /* 0x000fe4000ff5e03f */
[----:B------:R-:W-:Y:S02]  /*00e0*/  UIADD3.X UR7, URZ, UR5, URZ, UP0, !UPT ;  /* 0x000000053f077290 */ /* 0x000fe400087fe43f */
[----:B------:R-:W-:-:S02]  /*00f0*/  UIADD3.X UR9, URZ, UR5, URZ, UP1, !UPT ;  /* 0x000000053f097290 */ /* 0x000fc40008ffe43f */
[----:B------:R-:W-:-:S05]  /*0100*/  UIADD3.X UR5, URZ, UR5, URZ, UP2, !UPT ;  /* 0x000000053f057290 */ /* 0x000fca00097fe43f */
[----:B------:R0:W-:Y:S02]  /*0110*/  UTMACCTL.PF [UR6] ;  /* 0x00000000060079b9 */ /* 0x0001e40008040000 */
[----:B------:R0:W-:Y:S02]  /*0120*/  UTMACCTL.PF [UR8] ;  /* 0x00000000080079b9 */ /* 0x0001e40008040000 */
[----:B------:R0:W-:Y:S02]  /*0130*/  UTMACCTL.PF [UR4] ;  /* 0x00000000040079b9 */ /* 0x0001e40008040000 */
[----:B0-----:R-:W-:Y:S01]  /*0140*/  NOP ;  /* 0x0000000000007918 */ /* 0x001fe20000000000 */
.L_x_1:
[----:B------:R-:W-:Y:S05]  /*0150*/  BSYNC B0 ;  /* 0x0000000000007941 */ /* 0x000fea0003800000 */
.L_x_0:
[----:B------:R-:W0:Y:S02]  /*0160*/  SHFL.IDX PT, R4, R2, RZ, 0x1f ;  /* 0x00001fff02047589 */ /* 0x000e2400000e0000 */
[----:B0-----:R-:W-:-:S13]  /*0170*/  ISETP.NE.AND P0, PT, R4, RZ, PT ;  /* 0x000000ff0400720c */ /* 0x001fda0003f05270 */
[----:B------:R-:W-:Y:S05]  /*0180*/  @P0 BRA `(.L_x_2) ;  /* 0x0000000000a40947 */ /* 0x000fea0003800000 */
[----:B------:R-:W-:Y:S01]  /*0190*/  ELECT P0, URZ, PT ;  /* 0x00000000003f782f */ /* 0x000fe20003800000 */
[----:B------:R-:W-:-:S12]  /*01a0*/  BSSY B0, `(.L_x_2) ;  /* 0x0000027000007945 */ /* 0x000fd80003800000 */
[----:B------:R-:W-:Y:S05]  /*01b0*/  @!P0 BRA `(.L_x_3) ;  /* 0x0000000000948947 */ /* 0x000fea0003800000 */
[----:B------:R-:W0:Y:S01]  /*01c0*/  S2UR UR8, SR_CgaCtaId ;  /* 0x00000000000879c3 */ /* 0x000e220000008800 */
[----:B------:R-:W-:Y:S01]  /*01d0*/  UMOV UR4, 0x400 ;  /* 0x0000040000047882 */ /* 0x000fe20000000000 */
[----:B------:R-:W-:Y:S01]  /*01e0*/  UMOV UR5, 0x1 ;  /* 0x0000000100057882 */ /* 0x000fe20000000000 */
[----:B------:R-:W-:Y:S02]  /*01f0*/  UMOV UR6, 0x4 ;  /* 0x0000000400067882 */ /* 0x000fe40000000000 */
[----:B------:R-:W-:-:S04]  /*0200*/  UIADD3 UR6, -UR6, 0x100000, URZ ;  /* 0x0010000006067890 */ /* 0x000fc8000fffe13f */
[----:B------:R-:W-:Y:S02]  /*0210*/  USHF.L.U32 UR7, UR6, 0xb, URZ ;  /* 0x0000000b06077899 */ /* 0x000fe4000800063f */
[----:B------:R-:W-:Y:S02]  /*0220*/  USHF.L.U32 UR6, UR6, 0x1, URZ ;  /* 0x0000000106067899 */ /* 0x000fe4000800063f */
[----:B0-----:R-:W-:Y:S02]  /*0230*/  ULEA UR8, UR8, UR4, 0x18 ;  /* 0x0000000408087291 */ /* 0x001fe4000f8ec03f */
[----:B------:R-:W-:-:S04]  /*0240*/  UIADD3 UR4, -UR5, 0x100000, URZ ;  /* 0x0010000005047890 */ /* 0x000fc8000fffe13f */
[----:B------:R-:W-:Y:S02]  /*0250*/  USHF.L.U32 UR5, UR4, 0xb, URZ ;  /* 0x0000000b04057899 */ /* 0x000fe4000800063f */
[----:B------:R-:W-:Y:S01]  /*0260*/  USHF.L.U32 UR4, UR4, 0x1, URZ ;  /* 0x0000000104047899 */ /* 0x000fe2000800063f */
[----:B------:R-:W0:Y:S11]  /*0270*/  FENCE.VIEW.ASYNC.S ;  /* 0x00000000000073c6 */ /* 0x000e360000000000 */
[----:B0-----:R0:W1:Y:S01]  /*0280*/  SYNCS.EXCH.64 URZ, [UR8], UR4 ;  /* 0x00000004083f75b2 */ /* 0x0010620008000100 */
[----:B------:R0:W2:Y:S01]  /*0290*/  SYNCS.EXCH.64 URZ, [UR8+0x60], UR6 ;  /* 0x00006006083f75b2 */ /* 0x0000a20008000100 */
[----:B------:R0:W3:Y:S01]  /*02a0*/  SYNCS.EXCH.64 URZ, [UR8+0x8], UR4 ;  /* 0x00000804083f75b2 */ /* 0x0000e20008000100 */
[----:B------:R0:W4:Y:S01]  /*02b0*/  SYNCS.EXCH.64 URZ, [UR8+0x68], UR6 ;  /* 0x00006806083f75b2 */ /* 0x0001220008000100 */
[----:B------:R0:W0:Y:S01]  /*02c0*/  SYNCS.EXCH.64 URZ, [UR8+0x10], UR4 ;  /* 0x00001004083f75b2 */ /* 0x0000220008000100 */
        /* <DEDUP_REMOVED lines=19> */
[----:B-1----:R-:W-:Y:S01]  /*0400*/  NOP ;  /* 0x0000000000007918 */ /* 0x002fe20000000000 */
.L_x_3:
[----:B0-----:R-:W-:Y:S05]  /*0410*/  BSYNC B0 ;  /* 0x0000000000007941 */ /* 0x001fea0003800000 */
.L_x_2:
[----:B------:R-:W0:Y:S01]  /*0420*/  SHFL.IDX PT, R2, R2, RZ, 0x1f ;  /* 0x00001fff02027589 */ /* 0x000e2200000e0000 */
[----:B------:R-:W-:Y:S01]  /*0430*/  SHF.R.S32.HI R9, RZ, 0x1f, R0 ;  /* 0x0000001fff097819 */ /* 0x000fe20000011400 */
[----:B------:R-:W1:Y:S01]  /*0440*/  S2UR UR8, SR_CTAID.X ;  /* 0x00000000000879c3 */ /* 0x000e620000002500 */
[----:B------:R-:W-:Y:S01]  /*0450*/  ELECT P0, URZ, PT ;  /* 0x00000000003f782f */ /* 0x000fe20003800000 */
[----:B------:R-:W5:Y:S01]  /*0460*/  S2R R10, SR_CTAID.Y ;  /* 0x00000000000a7919 */ /* 0x000f620000002600 */
[----:B------:R-:W-:Y:S01]  /*0470*/  LEA.HI R9, R9, R0, RZ, 0x7 ;  /* 0x0000000009097211 */ /* 0x000fe200078f38ff */
[----:B------:R-:W-:Y:S01]  /*0480*/  ULDC UR4, c[0x0][0x154] ;  /* 0x0000550000047ab9 */ /* 0x000fe20000000800 */
[----:B------:R-:W-:Y:S01]  /*0490*/  SHF.R.S32.HI R15, RZ, 0x1f, R4 ;  /* 0x0000001fff0f7819 */ /* 0x000fe20000011404 */
[----:B------:R-:W-:Y:S01]  /*04a0*/  VIADD R16, R3, 0xffffffff ;  /* 0xffffffff03107836 */ /* 0x000fe20000000000 */
[----:B------:R-:W-:Y:S01]  /*04b0*/  LOP3.LUT R9, R9, 0xffffff80, RZ, 0xc0, !PT ;  /* 0xffffff8009097812 */ /* 0x000fe200078ec0ff */
[----:B------:R-:W2:Y:S01]  /*04c0*/  LDC R14, c[0x0][0x140] ;  /* 0x00005000ff0e7b82 */ /* 0x000ea20000000800 */
[----:B------:R-:W-:Y:S01]  /*04d0*/  LEA.HI R15, R15, R4, RZ, 0x2 ;  /* 0x000000040f0f7211 */ /* 0x000fe200078f10ff */
[----:B------:R-:W-:Y:S01]  /*04e0*/  NOP ;  /* 0x0000000000007918 */ /* 0x000fe20000000000 */
[----:B------:R-:W-:Y:S01]  /*04f0*/  NOP ;  /* 0x0000000000007918 */ /* 0x000fe20000000000 */
[----:B------:R-:W-:Y:S01]  /*0500*/  IMAD.IADD R9, R0, 0x1, -R9 ;  /* 0x0000000100097824 */ /* 0x000fe200078e0a09 */
[----:B------:R-:W-:-:S02]  /*0510*/  LOP3.LUT R15, R15, 0x3ffffffc, RZ, 0xc0, !PT ;  /* 0x3ffffffc0f0f7812 */ /* 0x000fc400078ec0ff */
[----:B------:R-:W-:Y:S01]  /*0520*/  ISETP.GE.U32.AND P5, PT, R16, 0x2, PT ;  /* 0x000000021000780c */ /* 0x000fe20003fa6070 */
[----:B------:R-:W3:Y:S01]  /*0530*/  LDC R12, c[0x0][0x144] ;  /* 0x00005100ff0c7b82 */ /* 0x000ee20000000800 */
[----:B------:R-:W-:Y:S01]  /*0540*/  SHF.R.S32.HI R6, RZ, 0x1f, R9 ;  /* 0x0000001fff067819 */ /* 0x000fe20000011409 */
[----:B------:R-:W-:Y:S01]  /*0550*/  IMAD.IADD R15, R4, 0x1, -R15 ;  /* 0x00000001040f7824 */ /* 0x000fe200078e0a0f */
[----:B------:R-:W-:Y:S02]  /*0560*/  LOP3.LUT P2, RZ, R9, 0x7, RZ, 0xc0, !PT ;  /* 0x0000000709ff7812 */ /* 0x000fe4000784c0ff */
[----:B------:R-:W-:Y:S02]  /*0570*/  LEA.HI R6, R6, R9, RZ, 0x3 ;  /* 0x0000000906067211 */ /* 0x000fe400078f18ff */
[----:B0-----:R-:W-:Y:S02]  /*0580*/  ISETP.NE.OR P0, PT, R2, RZ, !P0 ;  /* 0x000000ff0200720c */ /* 0x001fe40004705670 */
[----:B------:R-:W-:-:S02]  /*0590*/  SHF.R.S32.HI R2, RZ, 0x3, R6 ;  /* 0x00000003ff027819 */ /* 0x000fc40000011406 */
[----:B------:R-:W-:Y:S02]  /*05a0*/  SHF.R.S32.HI R13, RZ, 0x1f, R6 ;  /* 0x0000001fff0d7819 */ /* 0x000fe40000011406 */
[----:B-1----:R-:W-:Y:S02]  /*05b0*/  I2FP.F32.U32 R4, UR8 ;  /* 0x0000000800047c45 */ /* 0x002fe40008201000 */
[----:B------:R-:W-:Y:S02]  /*05c0*/  LEA.HI R13, R13, R2, RZ, 0x2 ;  /* 0x000000020d0d7211 */ /* 0x000fe400078f10ff */
[----:B--2---:R-:W-:Y:S02]  /*05d0*/  ISETP.EQ.U32.AND P3, PT, R14, 0x1, PT ;  /* 0x000000010e00780c */ /* 0x004fe40003f62070 */
[----:B-----5:R-:W-:Y:S01]  /*05e0*/  I2FP.F32.U32 R8, R10 ;  /* 0x0000000a00087245 */ /* 0x020fe20000201000 */
[----:B------:R-:W-:Y:S01]  /*05f0*/  VOTEU.ALL UP0, P0 ;  /* 0x00000000003f7886 */ /* 0x000fe20000000000 */
[----:B------:R-:W-:Y:S01]  /*0600*/  LOP3.LUT R13, R13, 0xfffffffc, RZ, 0xc0, !PT ;  /* 0xfffffffc0d0d7812 */ /* 0x000fe200078ec0ff */
[----:B------:R-:W-:-:S02]  /*0610*/  VOTEU.ALL UP1, P0 ;  /* 0x00000000003f7886 */ /* 0x000fc40000020000 */
[----:B------:R-:W-:Y:S01]  /*0620*/  FMUL R8, R8, UR4 ;  /* 0x0000000408087c20 */ /* 0x000fe20008400000 */
[----:B------:R-:W0:Y:S01]  /*0630*/  @!UP0 S2UR UR7, SR_CgaCtaId ;  /* 0x00000000000789c3 */ /* 0x000e220000008800 */
[----:B------:R-:W-:Y:S01]  /*0640*/  IMAD.IADD R6, R2, 0x1, -R13 ;  /* 0x0000000102067824 */ /* 0x000fe200078e0a0d */
[----:B------:R-:W-:Y:S01]  /*0650*/  ULDC UR4, c[0x0][0x150] ;  /* 0x0000540000047ab9 */ /* 0x000fe20000000800 */
[----:B------:R-:W-:Y:S01]  /*0660*/  SHF.R.S32.HI R2, RZ, 0x1f, R5 ;  /* 0x0000001fff027819 */ /* 0x000fe20000011405 */
[----:B------:R-:W-:Y:S01]  /*0670*/  FMUL R4, R4, UR4 ;  /* 0x0000000404047c20 */ /* 0x000fe20008400000 */
[----:B------:R-:W1:Y:S01]  /*0680*/  F2I.U32.TRUNC.NTZ R8, R8 ;  /* 0x0000000800087305 */ /* 0x000e62000020f000 */
[----:B------:R-:W-:Y:S01]  /*0690*/  IMAD R6, R15, 0x4, R6 ;  /* 0x000000040f067824 */ /* 0x000fe200078e0206 */
[----:B------:R-:W-:Y:S01]  /*06a0*/  LEA.HI R2, R2, R5, RZ, 0x2 ;  /* 0x0000000502027211 */ /* 0x000fe200078f10ff */
[----:B------:R-:W2:Y:S01]  /*06b0*/  LDC R13, c[0x0][0x148] ;  /* 0x00005200ff0d7b82 */ /* 0x000ea20000000800 */
[----:B------:R-:W-:Y:S01]  /*06c0*/  UMOV UR4, 0x20 ;  /* 0x0000002000047882 */ /* 0x000fe20000000000 */
[----:B------:R-:W-:Y:S01]  /*06d0*/  IMAD.SHL.U32 R15, R6, 0x4, RZ ;  /* 0x00000004060f7824 */ /* 0x000fe200078e00ff */
[----:B------:R-:W-:Y:S01]  /*06e0*/  LOP3.LUT R2, R2, 0xfffffffc, RZ, 0xc0, !PT ;  /* 0xfffffffc02027812 */ /* 0x000fe200078ec0ff */
[----:B------:R-:W-:Y:S01]  /*06f0*/  @!UP0 UMOV UR6, 0x400 ;  /* 0x0000040000068882 */ /* 0x000fe20000000000 */
[----:B------:R-:W5:Y:S01]  /*0700*/  F2I.U32.TRUNC.NTZ R4, R4 ;  /* 0x0000000400047305 */ /* 0x000f62000020f000 */
[----:B------:R-:W-:-:S04]  /*0710*/  @!UP0 UIADD3 UR4, -UR4, 0x100000, URZ ;  /* 0x0010000004048890 */ /* 0x000fc8000fffe13f */
[----:B------:R-:W-:Y:S02]  /*0720*/  @!UP0 USHF.L.U32 UR5, UR4, 0xb, URZ ;  /* 0x0000000b04058899 */ /* 0x000fe4000800063f */
[----:B------:R-:W-:Y:S01]  /*0730*/  @!UP0 USHF.L.U32 UR4, UR4, 0x1, URZ ;  /* 0x0000000104048899 */ /* 0x000fe2000800063f */
[----:B------:R-:W-:Y:S01]  /*0740*/  LOP3.LUT R6, R6, 0xc, R15, 0x78, !PT ;  /* 0x0000000c06067812 */ /* 0x000fe200078e780f */
[----:B------:R-:W-:Y:S02]  /*0750*/  IMAD.IADD R5, R5, 0x1, -R2 ;  /* 0x0000000105057824 */ /* 0x000fe400078e0a02 */
[----:B-1----:R-:W-:-:S03]  /*0760*/  IMAD.MOV R18, RZ, RZ, -R8 ;  /* 0x000000ffff127224 */ /* 0x002fc600078e0a08 */
[----:B------:R-:W-:Y:S01]  /*0770*/  ISETP.NE.AND P1, PT, R5, 0x3, PT ;  /* 0x000000030500780c */ /* 0x000fe20003f25270 */
[----:B0-----:R-:W-:-:S03]  /*0780*/  @!UP0 ULEA UR6, UR7, UR6, 0x18 ;  /* 0x0000000607068291 */ /* 0x001fc6000f8ec03f */
[----:B------:R-:W-:Y:S01]  /*0790*/  ISETP.EQ.OR P1, PT, R5, RZ, !P1 ;  /* 0x000000ff0500720c */ /* 0x000fe20004f22670 */
[----:B------:R-:W-:Y:S01]  /*07a0*/  VOTEU.ALL UP0, P0 ;  /* 0x00000000003f7886 */ /* 0x000fe20000000000 */
[----:B------:R-:W-:Y:S01]  /*07b0*/  ISETP.LT.U32.AND P0, PT, R6, 0x2, !P2 ;  /* 0x000000020600780c */ /* 0x000fe20005701070 */
[----:B-----5:R-:W-:Y:S01]  /*07c0*/  IMAD.MOV R15, RZ, RZ, -R4 ;  /* 0x000000ffff0f7224 */ /* 0x020fe200078e0a04 */
[C---:B------:R-:W-:Y:S02]  /*07d0*/  ISETP.EQ.AND P1, PT, R3.reuse, RZ, P1 ;  /* 0x000000ff0300720c */ /* 0x040fe40000f22270 */
[----:B------:R-:W-:Y:S01]  /*07e0*/  ISETP.NE.AND P2, PT, R3, RZ, PT ;  /* 0x000000ff0300720c */ /* 0x000fe20003f45270 */
[----:B--2---:R-:W-:Y:S01]  /*07f0*/  IMAD R9, R13, R18, R10 ;  /* 0x000000120d097224 */ /* 0x004fe200078e020a */
[----:B------:R-:W-:Y:S01]  /*0800*/  SEL R4, RZ, 0x1, !P1 ;  /* 0x00000001ff047807 */ /* 0x000fe20004800000 */
[----:B---3--:R-:W-:Y:S01]  /*0810*/  IMAD R12, R12, R15, UR8 ;  /* 0x000000080c0c7e24 */ /* 0x008fe2000f8e020f */
[----:B------:R-:W0:Y:S02]  /*0820*/  FENCE.VIEW.ASYNC.S ;  /* 0x00000000000073c6 */ /* 0x000e240000000000 */
[----:B0-----:R0:W1:Y:S01]  /*0830*/  @!UP0 SYNCS.EXCH.64 URZ, [UR6+0xd0], UR4 ;  /* 0x0000d004063f85b2 */ /* 0x0010620008000100 */
[----:B------:R-:W-:-:S02]  /*0840*/  ISETP.NE.AND P4, PT, R9, R6, PT ;  /* 0x000000060900720c */ /* 0x000fc40003f85270 */
[----:B------:R-:W-:Y:S02]  /*0850*/  SEL R4, R4, 0x2, P5 ;  /* 0x0000000204047807 */ /* 0x000fe40002800000 */
[----:B------:R-:W-:-:S04]  /*0860*/  ISETP.EQ.OR P4, PT, R12, RZ, !P4 ;  /* 0x000000ff0c00720c */ /* 0x000fc80006782670 */
[----:B------:R-:W-:Y:S01]  /*0870*/  PLOP3.LUT P0, PT, P0, P4, PT, 0x80, 0x0 ;  /* 0x000000000000781c */ /* 0x000fe20000709070 */
[----:B------:R0:W2:Y:S01]  /*0880*/  @!UP1 SYNCS.EXCH.64 URZ, [UR6+0xd8], UR4 ;  /* 0x0000d804063f95b2 */ /* 0x0000a20008000100 */
[----:B------:R-:W-:Y:S01]  /*0890*/  NOP ;  /* 0x0000000000007918 */ /* 0x000fe20000000000 */
[----:B------:R-:W-:Y:S10]  /*08a0*/  @!P3 BRA `(.L_x_4) ;  /* 0x000000000008b947 */ /* 0x000ff40003800000 */
[----:B-12-4-:R-:W-:Y:S01]  /*08b0*/  UCGABAR_ARV ;  /* 0x00000000000079c7 */ /* 0x016fe20008000000 */
[----:B------:R-:W-:Y:S05]  /*08c0*/  BRA `(.L_x_5) ;  /* 0x0000000000047947 */ /* 0x000fea0003800000 */
.L_x_4:
[----:B-12-4-:R-:W-:Y:S01]  /*08d0*/  NOP ;  /* 0x0000000000007918 */ /* 0x016fe20000000000 */
.L_x_5:
[----:B------:R-:W1:Y:S01]  /*08e0*/  LDC R2, c[0x0][0x75c] ;  /* 0x0001d700ff027b82 */ /* 0x000e620000000800 */
[----:B------:R-:W-:Y:S01]  /*08f0*/  IMAD.MOV.U32 R3, RZ, RZ, RZ ;  /* 0x000000ffff037224 */ /* 0x000fe200078e00ff */
[----:B-1----:R-:W-:Y:S01]  /*0900*/  ISETP.NE.AND P4, PT, R2, 0x1, PT ;  /* 0x000000010200780c */ /* 0x002fe20003f85270 */
[----:B------:R-:W-:-:S12]  /*0910*/  IMAD.U32 R2, RZ, RZ, UR8 ;  /* 0x00000008ff027e24 */ /* 0x000fd8000f8e00ff */
[----:B------:R-:W1:Y:S01]  /*0920*/  @P4 LDC R15, c[0x0][0x10] ;  /* 0x00000400ff0f4b82 */ /* 0x000e620000000800 */
[----:B------:R-:W-:Y:S02]  /*0930*/  @P4 IMAD.MOV.U32 R11, RZ, RZ, RZ ;  /* 0x000000ffff0b4224 */ /* 0x000fe400078e00ff */
[----:B------:R-:W-:-:S05]  /*0940*/  @P4 IMAD.MOV.U32 R17, RZ, RZ, RZ ;  /* 0x000000ffff114224 */ /* 0x000fca00078e00ff */
[----:B------:R-:W2:Y:S01]  /*0950*/  @!P4 LDC R9, c[0x0][0xc] ;  /* 0x00000300ff09cb82 */ /* 0x000ea20000000800 */
[----:B-1----:R-:W-:-:S04]  /*0960*/  @P4 IMAD.WIDE.U32 R14, R15, UR8, R10 ;  /* 0x000000080f0e4c25 */ /* 0x002fc8000f8e000a */
[----:B--2---:R-:W-:-:S04]  /*0970*/  @!P4 IMAD.WIDE.U32 R8, R10, R9, R2 ;  /* 0x000000090a08c225 */ /* 0x004fc800078e0002 */
[----:B------:R-:W-:Y:S02]  /*0980*/  @P4 IMAD.MOV.U32 R2, RZ, RZ, R14 ;  /* 0x000000ffff024224 */ /* 0x000fe400078e000e */
[----:B------:R-:W-:Y:S02]  /*0990*/  @P4 IMAD.IADD R3, R15, 0x1, R17 ;  /* 0x000000010f034824 */ /* 0x000fe400078e0211 */
[----:B------:R-:W-:Y:S02]  /*09a0*/  @!P4 IMAD.MOV.U32 R2, RZ, RZ, R8 ;  /* 0x000000ffff02c224 */ /* 0x000fe400078e0008 */
[----:B------:R-:W-:Y:S01]  /*09b0*/  @!P4 IMAD.MOV.U32 R3, RZ, RZ, R9 ;  /* 0x000000ffff03c224 */ /* 0x000fe200078e0009 */
[----:B------:R-:W-:Y:S06]  /*09c0*/  @!P3 BRA `(.L_x_6) ;  /* 0x00000000000cb947 */ /* 0x000fec0003800000 */
[----:B------:R-:W-:Y:S01]  /*09d0*/  UCGABAR_WAIT ;  /* 0x0000000000007dc7 */ /* 0x000fe20008000000 */
[----:B------:R-:W-:Y:S01]  /*09e0*/  CCTL.IVALL ;  /* 0x00000000ff00798f */ /* 0x000fe20002000000 */
[----:B------:R-:W-:Y:S05]  /*09f0*/  BRA `(.L_x_7) ;  /* 0x0000000000047947 */ /* 0x000fea0003800000 */
.L_x_6:
[----:B------:R-:W-:Y:S06]  /*0a00*/  BAR.SYNC.DEFER_BLOCKING 0x0 ;  /* 0x0000000000007b1d */ /* 0x000fec0000010000 */
.L_x_7:
[----:B------:R-:W-:Y:S05]  /*0a10*/  @!P2 BRA `(.L_x_8) ;  /* 0x0000009c000ca947 */ /* 0x000fea0003800000 */
[----:B------:R-:W-:-:S13]  /*0a20*/  ISETP.GT.U32.AND P1, PT, R16, 0x1, PT ;  /* 0x000000011000780c */ /* 0x000fda0003f24070 */
[----:B0-----:R-:W-:Y:S05]  /*0a30*/  @P1 EXIT ;  /* 0x000000000000194d */ /* 0x001fea0003800000 */
[----:B------:R-:W-:Y:S01]  /*0a40*/  ULDC.64 UR4, c[0x0][0x750] ;  /* 0x0001d40000047ab9 */ /* 0x000fe20000000a00 */
[----:B------:R-:W-:Y:S01]  /*0a50*/  PRMT R14, RZ, 0x7610, R14 ;  /* 0x00007610ff0e7816 */ /* 0x000fe2000000000e */
[----:B------:R-:W-:Y:S01]  /*0a60*/  IMAD.MOV.U32 R9, RZ, RZ, -0x1 ;  /* 0xffffffffff097424 */ /* 0x000fe200078e00ff */
[----:B------:R-:W-:Y:S01]  /*0a70*/  ISETP.GE.U32.AND P1, PT, R2, UR4, PT ;  /* 0x0000000402007c0c */ /* 0x000fe2000bf26070 */
[----:B------:R-:W-:Y:S02]  /*0a80*/  IMAD.MOV.U32 R8, RZ, RZ, -0x1 ;  /* 0xffffffffff087424 */ /* 0x000fe400078e00ff */
[----:B------:R-:W-:Y:S01]  /*0a90*/  IMAD.MOV.U32 R5, RZ, RZ, -0x1 ;  /* 0xffffffffff057424 */ /* 0x000fe200078e00ff */
[----:B------:R-:W-:-:S13]  /*0aa0*/  ISETP.GE.U32.AND.EX P1, PT, R3, UR5, PT, P1 ;  /* 0x0000000503007c0c */ /* 0x000fda000bf26110 */
[----:B------:R-:W-:Y:S05]  /*0ab0*/  @P1 BRA `(.L_x_9) ;  /* 0x0000000400281947 */ /* 0x000fea0003800000 */
[----:B------:R-:W0:Y:S01]  /*0ac0*/  LDC.64 R20, c[0x0][0x728] ;  /* 0x0001ca00ff147b82 */ /* 0x000e220000000a00 */
[----:B------:R-:W-:Y:S02]  /*0ad0*/  IMAD.MOV.U32 R8, RZ, RZ, R2 ;  /* 0x000000ffff087224 */ /* 0x000fe400078e0002 */
[----:B------:R-:W-:-:S05]  /*0ae0*/  IMAD.MOV.U32 R9, RZ, RZ, R3 ;  /* 0x000000ffff097224 */ /* 0x000fca00078e0003 */
[----:B------:R-:W1:Y:S08]  /*0af0*/  LDC R22, c[0x0][0x730] ;  /* 0x0001cc00ff167b82 */ /* 0x000e700000000800 */
[----:B------:R-:W2:Y:S01]  /*0b00*/  LDC.64 R24, c[0x0][0x720] ;  /* 0x0001c800ff187b82 */ /* 0x000ea20000000a00 */
[----:B0-----:R-:W-:-:S04]  /*0b10*/  ISETP.NE.U32.AND P1, PT, R20, RZ, PT ;  /* 0x000000ff1400720c */ /* 0x001fc80003f25070 */
[----:B------:R-:W-:-:S13]  /*0b20*/  ISETP.NE.AND.EX P1, PT, R21, RZ, PT, P1 ;  /* 0x000000ff1500720c */ /* 0x000fda0003f25310 */
[----:B-12---:R-:W-:Y:S05]  /*0b30*/  @!P1 BRA `(.L_x_10) ;  /* 0x0000000000289947 */ /* 0x006fea0003800000 */
[----:B------:R-:W0:Y:S02]  /*0b40*/  LDC R5, c[0x0][0x734] ;  /* 0x0001cd00ff057b82 */ /* 0x000e240000000800 */
[----:B0-----:R-:W-:-:S05]  /*0b50*/  IADD3 R5, P1, R2, R5, RZ ;  /* 0x0000000502057210 */ /* 0x001fca0007f3e0ff */
[----:B------:R-:W-:-:S04]  /*0b60*/  IMAD.X R19, RZ, RZ, R3, P1 ;  /* 0x000000ffff137224 */ /* 0x000fc800008e0603 */
[----:B------:R-:W-:-:S04]  /*0b70*/  IMAD.WIDE.U32 R8, R19, R20, RZ ;  /* 0x0000001413087225 */ /* 0x000fc800078e00ff */
[----:B------:R-:W-:-:S04]  /*0b80*/  IMAD.WIDE.U32 R14, P1, R5, R21, R8 ;  /* 0x00000015050e7225 */ /* 0x000fc80007820008 */
[----:B------:R-:W-:-:S04]  /*0b90*/  IMAD.WIDE.U32 R8, R5, R20, RZ ;  /* 0x0000001405087225 */ /* 0x000fc800078e00ff */
[----:B------:R-:W-:Y:S01]  /*0ba0*/  IMAD.X R17, RZ, RZ, RZ, P1 ;  /* 0x000000ffff117224 */ /* 0x000fe200008e06ff */
[----:B------:R-:W-:Y:S01]  /*0bb0*/  IADD3 RZ, P1, R9, R14, RZ ;  /* 0x0000000e09ff7210 */ /* 0x000fe20007f3e0ff */
[----:B------:R-:W-:-:S04]  /*0bc0*/  IMAD.MOV.U32 R16, RZ, RZ, R15 ;  /* 0x000000ffff107224 */ /* 0x000fc800078e000f */
[----:B------:R-:W-:-:S08]  /*0bd0*/  IMAD.WIDE.U32.X R8, R19, R21, R16, P1 ;  /* 0x0000001513087225 */ /* 0x000fd000008e0410 */
.L_x_10:
[-CC-:B------:R-:W-:Y:S01]  /*0be0*/  SHF.R.U64 R27, R8, R22.reuse, R9.reuse ;  /* 0x00000016081b7219 */ /* 0x180fe20000001209 */
[----:B------:R-:W0:Y:S01]  /*0bf0*/  LDC R16, c[0x0][0x718] ;  /* 0x0001c600ff107b82 */ /* 0x000e220000000800 */
[----:B------:R-:W-:Y:S01]  /*0c00*/  SHF.R.U32.HI R5, RZ, R22, R9 ;  /* 0x00000016ff057219 */ /* 0x000fe20000011609 */
[----:B------:R-:W-:Y:S01]  /*0c10*/  IMAD R29, R13, R18, R10 ;  /* 0x000000120d1d7224 */ /* 0x000fe200078e020a */
[----:B------:R-:W-:-:S05]  /*0c20*/  IADD3 R11, P1, RZ, -R27, RZ ;  /* 0x8000001bff0b7210 */ /* 0x000fca0007f3e0ff */
[----:B------:R-:W1:Y:S01]  /*0c30*/  LDC.64 R22, c[0x0][0x740] ;  /* 0x0001d000ff167b82 */ /* 0x000e620000000a00 */
[----:B------:R-:W-:Y:S02]  /*0c40*/  IMAD.X R5, RZ, RZ, ~R5, P1 ;  /* 0x000000ffff057224 */ /* 0x000fe400008e0e05 */
[----:B------:R-:W-:-:S04]  /*0c50*/  IMAD.WIDE.U32 R8, R11, R24, R2 ;  /* 0x000000180b087225 */ /* 0x000fc800078e0002 */
[----:B------:R-:W-:Y:S01]  /*0c60*/  IMAD R14, R5, R24, RZ ;  /* 0x00000018050e7224 */ /* 0x000fe200078e02ff */
[----:B------:R-:W2:Y:S03]  /*0c70*/  LDC R15, c[0x0][0x708] ;  /* 0x0001c200ff0f7b82 */ /* 0x000ea60000000800 */
[----:B------:R-:W-:Y:S02]  /*0c80*/  IMAD R5, R11, R25, R14 ;  /* 0x000000190b057224 */ /* 0x000fe400078e020e */
[----:B------:R-:W-:Y:S02]  /*0c90*/  IMAD.MOV.U32 R14, RZ, RZ, -0x1 ;  /* 0xffffffffff0e7424 */ /* 0x000fe400078e00ff */
[----:B------:R-:W-:Y:S01]  /*0ca0*/  IMAD.IADD R5, R9, 0x1, R5 ;  /* 0x0000000109057824 */ /* 0x000fe200078e0205 */
[----:B------:R-:W3:Y:S04]  /*0cb0*/  LDC R21, c[0x0][0x758] ;  /* 0x0001d600ff157b82 */ /* 0x000ee80000000800 */
[----:B0-----:R-:W-:-:S02]  /*0cc0*/  SHF.R.U64 R19, R8, R16, R5 ;  /* 0x0000001008137219 */ /* 0x001fc40000001205 */
[----:B------:R-:W-:Y:S01]  /*0cd0*/  SHF.R.U32.HI R8, RZ, R16, R5 ;  /* 0x00000010ff087219 */ /* 0x000fe20000011605 */
[----:B------:R-:W-:Y:S01]  /*0ce0*/  IMAD.MOV.U32 R16, RZ, RZ, 0x1 ;  /* 0x00000001ff107424 */ /* 0x000fe200078e00ff */
[----:B------:R-:W0:Y:S01]  /*0cf0*/  LDC R20, c[0x0][0x700] ;  /* 0x0001c000ff147b82 */ /* 0x000e220000000800 */
[----:B-1----:R-:W-:-:S04]  /*0d00*/  ISETP.NE.U32.AND P1, PT, R22, RZ, PT ;  /* 0x000000ff1600720c */ /* 0x002fc80003f25070 */
[----:B------:R-:W-:-:S03]  /*0d10*/  ISETP.NE.AND.EX P1, PT, R23, RZ, PT, P1 ;  /* 0x000000ff1700720c */ /* 0x000fc60003f25310 */
[----:B------:R-:W1:Y:S01]  /*0d20*/  LDC R24, c[0x0][0x748] ;  /* 0x0001d200ff187b82 */ /* 0x000e620000000800 */
[-CC-:B--2---:R-:W-:Y:S02]  /*0d30*/  SHF.R.U64 R28, R19, R15.reuse, R8.reuse ;  /* 0x0000000f131c7219 */ /* 0x184fe40000001208 */
[----:B------:R-:W-:-:S05]  /*0d40*/  SHF.R.U32.HI R8, RZ, R15, R8 ;  /* 0x0000000fff087219 */ /* 0x000fca0000011608 */
[----:B------:R-:W2:Y:S01]  /*0d50*/  LDC R26, c[0x0][0x738] ;  /* 0x0001ce00ff1a7b82 */ /* 0x000ea20000000800 */
[-CC-:B---3--:R-:W-:Y:S02]  /*0d60*/  SHF.R.U64 R18, R28, R21.reuse, R8.reuse ;  /* 0x000000151c127219 */ /* 0x188fe40000001208 */
[-C--:B------:R-:W-:Y:S02]  /*0d70*/  SHF.L.U32 R5, R14, R21.reuse, RZ ;  /* 0x000000150e057219 */ /* 0x080fe400000006ff */
[----:B------:R-:W-:Y:S01]  /*0d80*/  SHF.R.U32.HI R9, RZ, R21, R8 ;  /* 0x00000015ff097219 */ /* 0x000fe20000011608 */
[----:B------:R-:W-:Y:S01]  /*0d90*/  IMAD.MOV.U32 R8, RZ, RZ, R18 ;  /* 0x000000ffff087224 */ /* 0x000fe200078e0012 */
[----:B------:R-:W-:Y:S01]  /*0da0*/  LOP3.LUT R13, RZ, R5, RZ, 0x33, !PT ;  /* 0x00000005ff0d7212 */ /* 0x000fe200078e33ff */
[----:B------:R-:W3:Y:S01]  /*0db0*/  LDC R25, c[0x0][0x710] ;  /* 0x0001c400ff197b82 */ /* 0x000ee20000000800 */
[----:B------:R-:W-:Y:S05]  /*0dc0*/  @!P1 BRA `(.L_x_11) ;  /* 0x0000000000289947 */ /* 0x000fea0003800000 */
[----:B------:R-:W4:Y:S02]  /*0dd0*/  LDC R5, c[0x0][0x74c] ;  /* 0x0001d300ff057b82 */ /* 0x000f240000000800 */
[----:B----4-:R-:W-:-:S05]  /*0de0*/  IADD3 R5, P1, R18, R5, RZ ;  /* 0x0000000512057210 */ /* 0x010fca0007f3e0ff */
        /* <DEDUP_REMOVED lines=8> */
.L_x_11:
[----:B-1----:R-:W-:Y:S01]  /*0e70*/  SHF.R.U64 R9, R8, R24, R9 ;  /* 0x0000001808097219 */ /* 0x002fe20000001209 */
[----:B0-----:R-:W-:Y:S01]  /*0e80*/  VIADD R10, R20, 0xffffffff ;  /* 0xffffffff140a7836 */ /* 0x001fe20000000000 */
[----:B------:R-:W-:Y:S01]  /*0e90*/  SHF.L.U32 R5, R16, R21, RZ ;  /* 0x0000001510057219 */ /* 0x000fe200000006ff */
[----:B------:R-:W-:Y:S01]  /*0ea0*/  IMAD.MOV.U32 R14, RZ, RZ, 0x1 ;  /* 0x00000001ff0e7424 */ /* 0x000fe200078e00ff */
[----:B------:R-:W-:Y:S01]  /*0eb0*/  LOP3.LUT R8, R28, R13, RZ, 0xc0, !PT ;  /* 0x0000000d1c087212 */ /* 0x000fe200078ec0ff */
[----:B------:R-:W-:Y:S01]  /*0ec0*/  IMAD.MOV R11, RZ, RZ, -R9 ;  /* 0x000000ffff0b7224 */ /* 0x000fe200078e0a09 */
[----:B------:R-:W-:Y:S02]  /*0ed0*/  SEL R12, R12, R29, !P4 ;  /* 0x0000001d0c0c7207 */ /* 0x000fe40006000000 */
[----:B------:R-:W-:Y:S01]  /*0ee0*/  LOP3.LUT R10, R19, R10, RZ, 0xc0, !PT ;  /* 0x0000000a130a7212 */ /* 0x000fe200078ec0ff */
[----:B------:R-:W-:Y:S02]  /*0ef0*/  IMAD R9, R5, R9, R8 ;  /* 0x0000000905097224 */ /* 0x000fe400078e0208 */
[----:B--2---:R-:W-:-:S02]  /*0f00*/  IMAD R5, R11, R26, R18 ;  /* 0x0000001a0b057224 */ /* 0x004fc400078e0212 */
[----:B---3--:R-:W-:Y:S02]  /*0f10*/  IMAD R12, R9, R25, R12 ;  /* 0x00000019090c7224 */ /* 0x008fe400078e020c */
[----:B------:R-:W-:-:S05]  /*0f20*/  IMAD R5, R5, R20, R10 ;  /* 0x0000001405057224 */ /* 0x000fca00078e020a */
[----:B------:R-:W-:Y:S02]  /*0f30*/  SEL R8, R5, R12, !P4 ;  /* 0x0000000c05087207 */ /* 0x000fe40006000000 */
[----:B------:R-:W-:Y:S01]  /*0f40*/  SEL R9, R12, R5, !P4 ;  /* 0x000000050c097207 */ /* 0x000fe20006000000 */
[----:B------:R-:W-:-:S07]  /*0f50*/  IMAD.MOV.U32 R5, RZ, RZ, R27 ;  /* 0x000000ffff057224 */ /* 0x000fce00078e001b */
.L_x_9:
[----:B------:R-:W-:-:S08]  /*0f60*/  NOP ;  /* 0x0000000000007918 */ /* 0x000fd00000000000 */
[----:B------:R-:W0:Y:S02]  /*0f70*/  USETMAXREG.TRY_ALLOC.CTAPOOL UP0, 0xe8 ;  /* 0x000000e8000079c8 */ /* 0x000e240008000600 */
[----:B0-----:R-:W-:-:S13]  /*0f80*/  PLOP3.LUT P1, PT, PT, PT, UP0, 0x80, 0x0 ;  /* 0x000000000000781c */ /* 0x001fda0003f2f008 */
[----:B------:R-:W-:Y:S05]  /*0f90*/  @!P1 BRA `(.L_x_9) ;  /* 0xfffffffc00f09947 */ /* 0x000fea000383ffff */
[----:B------:R-:W-:Y:S01]  /*0fa0*/  ULDC.64 UR4, c[0x0][0x698] ;  /* 0x0001a60000047ab9 */ /* 0x000fe20000000a00 */
[----:B------:R-:W-:Y:S01]  /*0fb0*/  ULDC.64 UR14, c[0x0][0x208] ;  /* 0x00008200000e7ab9 */ /* 0x000fe20000000a00 */
[----:B------:R-:W-:-:S04]  /*0fc0*/  ISETP.NE.U32.AND P1, PT, RZ, UR4, PT ;  /* 0x00000004ff007c0c */ /* 0x000fc8000bf25070 */
[----:B------:R-:W-:-:S13]  /*0fd0*/  ISETP.NE.AND.EX P1, PT, RZ, UR5, PT, P1 ;  /* 0x00000005ff007c0c */ /* 0x000fda000bf25310 */
[----:B------:R-:W-:Y:S05]  /*0fe0*/  @!P1 BRA `(.L_x_12) ;  /* 0x00000000001c9947 */ /* 0x000fea0003800000 */
[----:B------:R-:W0:Y:S02]  /*0ff0*/  LDC.64 R10, c[0x0][0x698] ;  /* 0x0001a600ff0a7b82 */ /* 0x000e240000000a00 */
[----:B0-----:R-:W2:Y:S02]  /*1000*/  LDG.E.64 R10, desc[UR14][R10.64] ;  /* 0x0000000e0a0a7981 */ /* 0x001ea4000c1e1b00 */
[----:B--2---:R-:W-:-:S04]  /*1010*/  ISETP.NE.U32.AND P1, PT, R10, RZ, PT ;  /* 0x000000ff0a00720c */ /* 0x004fc80003f25070 */
[----:B------:R-:W-:-:S13]  /*1020*/  ISETP.NE.AND.EX P1, PT, R11, RZ, PT, P1 ;  /* 0x000000ff0b00720c */ /* 0x000fda0003f25310 */
[----:B------:R-:W-:Y:S05]  /*1030*/  @!P1 BRA `(.L_x_12) ;  /* 0x0000000000089947 */ /* 0x000fea0003800000 */
[----:B------:R0:W5:Y:S01]  /*1040*/  LD.E R16, desc[UR14][R10.64] ;  /* 0x0000000e0a107980 */ /* 0x000162000c101900 */
[----:B------:R-:W-:Y:S05]  /*1050*/  BRA `(.L_x_13) ;  /* 0x0000000000207947 */ /* 0x000fea0003800000 */
.L_x_12:
[----:B------:R-:W-:Y:S02]  /*1060*/  ULDC.64 UR4, c[0x0][0x688] ;  /* 0x0001a20000047ab9 */ /* 0x000fe40000000a00 */
[----:B------:R-:W-:-:S04]  /*1070*/  ISETP.NE.U32.AND P1, PT, RZ, UR4, PT ;  /* 0x00000004ff007c0c */ /* 0x000fc8000bf25070 */
[----:B------:R-:W-:-:S13]  /*1080*/  ISETP.NE.AND.EX P1, PT, RZ, UR5, PT, P1 ;  /* 0x00000005ff007c0c */ /* 0x000fda000bf25310 */
[----:B------:R-:W-:Y:S05]  /*1090*/  @!P1 BRA `(.L_x_14) ;  /* 0x00000000000c9947 */ /* 0x000fea0003800000 */
[----:B------:R-:W0:Y:S02]  /*10a0*/  LDC.64 R16, c[0x0][0x688] ;  /* 0x0001a200ff107b82 */ /* 0x000e240000000a00 */
[----:B0-----:R1:W5:Y:S01]  /*10b0*/  LDG.E R16, desc[UR14][R16.64] ;  /* 0x0000000e10107981 */ /* 0x001362000c1e1900 */
[----:B------:R-:W-:Y:S05]  /*10c0*/  BRA `(.L_x_13) ;  /* 0x0000000000047947 */ /* 0x000fea0003800000 */
.L_x_14:
[----:B------:R-:W2:Y:S02]  /*10d0*/  LDC R16, c[0x0][0x680] ;  /* 0x0001a000ff107b82 */ /* 0x000ea40000000800 */
.L_x_13:
[----:B------:R-:W-:Y:S02]  /*10e0*/  ULDC.64 UR4, c[0x0][0x6a0] ;  /* 0x0001a80000047ab9 */ /* 0x000fe40000000a00 */
[----:B------:R-:W-:-:S04]  /*10f0*/  ISETP.NE.U32.AND P1, PT, RZ, UR4, PT ;  /* 0x00000004ff007c0c */ /* 0x000fc8000bf25070 */
[----:B------:R-:W-:-:S13]  /*1100*/  ISETP.NE.AND.EX P1, PT, RZ, UR5, PT, P1 ;  /* 0x00000005ff007c0c */ /* 0x000fda000bf25310 */
[----:B------:R-:W-:Y:S05]  /*1110*/  @!P1 BRA `(.L_x_15) ;  /* 0x00000000001c9947 */ /* 0x000fea0003800000 */
[----:B0-----:R-:W0:Y:S02]  /*1120*/  LDC.64 R10, c[0x0][0x6a0] ;  /* 0x0001a800ff0a7b82 */ /* 0x001e240000000a00 */
[----:B0-----:R-:W3:Y:S02]  /*1130*/  LDG.E.64 R10, desc[UR14][R10.64] ;  /* 0x0000000e0a0a7981 */ /* 0x001ee4000c1e1b00 */
[----:B---3--:R-:W-:-:S04]  /*1140*/  ISETP.NE.U32.AND P1, PT, R10, RZ, PT ;  /* 0x000000ff0a00720c */ /* 0x008fc80003f25070 */
[----:B------:R-:W-:-:S13]  /*1150*/  ISETP.NE.AND.EX P1, PT, R11, RZ, PT, P1 ;  /* 0x000000ff0b00720c */ /* 0x000fda0003f25310 */
[----:B------:R-:W-:Y:S05]  /*1160*/  @!P1 BRA `(.L_x_15) ;  /* 0x0000000000089947 */ /* 0x000fea0003800000 */
[----:B------:R0:W5:Y:S01]  /*1170*/  LD.E R15, desc[UR14][R10.64] ;  /* 0x0000000e0a0f7980 */ /* 0x000162000c101900 */
[----:B------:R-:W-:Y:S05]  /*1180*/  BRA `(.L_x_16) ;  /* 0x0000000000207947 */ /* 0x000fea0003800000 */
.L_x_15:
[----:B------:R-:W-:Y:S02]  /*1190*/  ULDC.64 UR4, c[0x0][0x690] ;  /* 0x0001a40000047ab9 */ /* 0x000fe40000000a00 */
[----:B------:R-:W-:-:S04]  /*11a0*/  ISETP.NE.U32.AND P1, PT, RZ, UR4, PT ;  /* 0x00000004ff007c0c */ /* 0x000fc8000bf25070 */
[----:B------:R-:W-:-:S13]  /*11b0*/  ISETP.NE.AND.EX P1, PT, RZ, UR5, PT, P1 ;  /* 0x00000005ff007c0c */ /* 0x000fda000bf25310 */
[----:B------:R-:W-:Y:S05]  /*11c0*/  @!P1 BRA `(.L_x_17) ;  /* 0x00000000000c9947 */ /* 0x000fea0003800000 */
[----:B0-----:R-:W0:Y:S02]  /*11d0*/  LDC.64 R10, c[0x0][0x690] ;  /* 0x0001a400ff0a7b82 */ /* 0x001e240000000a00 */
[----:B0-----:R3:W5:Y:S01]  /*11e0*/  LDG.E R15, desc[UR14][R10.64] ;  /* 0x0000000e0a0f7981 */ /* 0x001762000c1e1900 */
[----:B------:R-:W-:Y:S05]  /*11f0*/  BRA `(.L_x_16) ;  /* 0x0000000000047947 */ /* 0x000fea0003800000 */
.L_x_17:
[----:B------:R-:W4:Y:S02]  /*1200*/  LDC R15, c[0x0][0x684] ;  /* 0x0001a100ff0f7b82 */ /* 0x000f240000000800 */
.L_x_16:
[----:B------:R-:W-:-:S13]  /*1210*/  LOP3.LUT P1, RZ, R14, 0xff, RZ, 0xc0, !PT ;  /* 0x000000ff0eff7812 */ /* 0x000fda000782c0ff */
[----:B------:R-:W-:Y:S05]  /*1220*/  @!P1 EXIT ;  /* 0x000000000000994d */ /* 0x000fea0003800000 */
[----:B------:R-:W-:Y:S01]  /*1230*/  ULDC UR4, c[0x0][0x28c] ;  /* 0x0000a30000047ab9 */ /* 0x000fe20000000800 */
[----:B------:R-:W-:Y:S01]  /*1240*/  LOP3.LUT R14, R4, 0x1, RZ, 0xfc, !PT ;  /* 0x00000001040e7812 */ /* 0x000fe200078efcff */
[----:B------:R-:W-:-:S04]  /*1250*/  UIADD3 UR4, UR4, 0x3f, URZ ;  /* 0x0000003f04047890 */ /* 0x000fc8000fffe03f */
[----:B------:R-:W-:-:S04]  /*1260*/  USHF.R.S32.HI UR5, URZ, 0x1f, UR4 ;  /* 0x0000001f3f057899 */ /* 0x000fc80008011404 */
[----:B------:R-:W-:-:S03]  /*1270*/  ULEA.HI UR5, UR5, UR4, URZ, 0x6 ;  /* 0x0000000405057291 */ /* 0x000fc6000f8f303f */
[----:B------:R-:W-:Y:S01]  /*1280*/  UMOV UR4, URZ ;  /* 0x0000003f00047c82 */ /* 0x000fe20008000000 */
[----:B------:R-:W-:-:S03]  /*1290*/  USHF.R.S32.HI UR6, URZ, 0x6, UR5 ;  /* 0x000000063f067899 */ /* 0x000fc60008011405 */
[----:B------:R-:W-:-:S09]  /*12a0*/  UMOV UR5, URZ ;  /* 0x0000003f00057c82 */ /* 0x000fd20008000000 */
.L_x_256:
[----:B0--3--:R-:W-:Y:S02]  /*12b0*/  LOP3.LUT R10, R0, 0x80, RZ, 0xc0, !PT ;  /* 0x00000080000a7812 */ /* 0x009fe400078ec0ff */
[----:B------:R-:W-:Y:S02]  /*12c0*/  CS2R R88, SRZ ;  /* 0x0000000000587805 */ /* 0x000fe4000001ff00 */
[----:B------:R-:W-:Y:S02]  /*12d0*/  CS2R R90, SRZ ;  /* 0x00000000005a7805 */ /* 0x000fe4000001ff00 */
[----:B----4-:R-:W-:Y:S02]  /*12e0*/  CS2R R92, SRZ ;  /* 0x00000000005c7805 */ /* 0x010fe4000001ff00 */
[----:B------:R-:W-:Y:S02]  /*12f0*/  SHF.R.U32.HI R11, RZ, 0x7, R10 ;  /* 0x00000007ff0b7819 */ /* 0x000fe4000001160a */
[----:B------:R-:W-:-:S02]  /*1300*/  CS2R R94, SRZ ;  /* 0x00000000005e7805 */ /* 0x000fc4000001ff00 */
[----:B------:R-:W-:Y:S02]  /*1310*/  VIMNMX R10, RZ, UR6, PT ;  /* 0x00000006ff0a7c48 */ /* 0x000fe4000bfe0100 */
[----:B------:R-:W-:Y:S02]  /*1320*/  CS2R R96, SRZ ;  /* 0x0000000000607805 */ /* 0x000fe4000001ff00 */
[----:B------:R-:W-:Y:S02]  /*1330*/  CS2R R98, SRZ ;  /* 0x0000000000627805 */ /* 0x000fe4000001ff00 */
[----:B------:R-:W-:Y:S01]  /*1340*/  CS2R R100, SRZ ;  /* 0x0000000000647805 */ /* 0x000fe2000001ff00 */
[----:B------:R-:W0:Y:S01]  /*1350*/  SHFL.IDX PT, R11, R11, RZ, 0x1f ;  /* 0x00001fff0b0b7589 */ /* 0x000e2200000e0000 */
[----:B------:R-:W-:Y:S02]  /*1360*/  IADD3 R10, -R10, UR6, RZ ;  /* 0x000000060a0a7c10 */ /* 0x000fe4000fffe1ff */
[----:B------:R-:W-:-:S02]  /*1370*/  CS2R R102, SRZ ;  /* 0x0000000000667805 */ /* 0x000fc4000001ff00 */
[----:B------:R-:W-:Y:S02]  /*1380*/  CS2R R104, SRZ ;  /* 0x0000000000687805 */ /* 0x000fe4000001ff00 */
[----:B------:R-:W-:Y:S02]  /*1390*/  CS2R R106, SRZ ;  /* 0x00000000006a7805 */ /* 0x000fe4000001ff00 */
[----:B------:R-:W-:Y:S02]  /*13a0*/  ISETP.GE.AND P1, PT, R10, 0x1, PT ;  /* 0x000000010a00780c */ /* 0x000fe40003f26270 */
[----:B------:R-:W-:Y:S02]  /*13b0*/  CS2R R108, SRZ ;  /* 0x00000000006c7805 */ /* 0x000fe4000001ff00 */
[----:B------:R-:W-:Y:S02]  /*13c0*/  CS2R R110, SRZ ;  /* 0x00000000006e7805 */ /* 0x000fe4000001ff00 */
[----:B------:R-:W-:-:S02]  /*13d0*/  CS2R R112, SRZ ;  /* 0x0000000000707805 */ /* 0x000fc4000001ff00 */
[----:B------:R-:W-:Y:S02]  /*13e0*/  CS2R R114, SRZ ;  /* 0x0000000000727805 */ /* 0x000fe4000001ff00 */
[----:B------:R-:W-:Y:S02]  /*13f0*/  CS2R R116, SRZ ;  /* 0x0000000000747805 */ /* 0x000fe4000001ff00 */
[----:B------:R-:W-:Y:S02]  /*1400*/  CS2R R118, SRZ ;  /* 0x0000000000767805 */ /* 0x000fe4000001ff00 */
        /* <DEDUP_REMOVED lines=12> */
[----:B0-----:R-:W-:Y:S02]  /*14d0*/  R2UR UR7, R11 ;  /* 0x000000000b0772ca */ /* 0x001fe400000e0000 */
        /* <DEDUP_REMOVED lines=35> */
[----:B------:R-:W-:Y:S01]  /*1710*/  CS2R R86, SRZ ;  /* 0x0000000000567805 */ /* 0x000fe2000001ff00 */
[----:B------:R-:W-:Y:S06]  /*1720*/  @!P1 BRA `(.L_x_18) ;  /* 0x0000000400249947 */ /* 0x000fec0003800000 */
[----:B------:R-:W0:Y:S01]  /*1730*/  S2UR UR10, SR_CgaCtaId ;  /* 0x00000000000a79c3 */ /* 0x000e220000008800 */
[----:B------:R-:W-:Y:S01]  /*1740*/  ULEA.HI UR8, UR7, UR7, URZ, 0x1 ;  /* 0x0000000707087291 */ /* 0x000fe2000f8f083f */
[----:B------:R-:W-:Y:S01]  /*1750*/  IMAD.U32 R19, RZ, RZ, UR4 ;  /* 0x00000004ff137e24 */ /* 0x000fe2000f8e00ff */
[----:B------:R-:W-:Y:S01]  /*1760*/  UMOV UR9, 0x400 ;  /* 0x0000040000097882 */ /* 0x000fe20000000000 */
[----:B------:R-:W-:Y:S01]  /*1770*/  IMAD.U32 R11, RZ, RZ, UR5 ;  /* 0x00000005ff0b7e24 */ /* 0x000fe2000f8e00ff */
[----:B------:R-:W-:Y:S02]  /*1780*/  ULOP3.LUT UR8, UR8, 0x1ffffe, URZ, 0xc0, !UPT ;  /* 0x001ffffe08087892 */ /* 0x000fe4000f8ec03f */
[----:B------:R-:W-:Y:S02]  /*1790*/  UPLOP3.LUT UP0, UPT, UPT, UPT, UPT, 0x40, 0x0 ;  /* 0x000000000000789c */ /* 0x000fe40003f0e870 */
[----:B------:R-:W-:Y:S01]  /*17a0*/  UIADD3 UR8, UR7, -UR8, URZ ;  /* 0x8000000807087290 */ /* 0x000fe2000fffe03f */
[----:B------:R-:W-:Y:S01]  /*17b0*/  UMOV UR12, UR5 ;  /* 0x00000005000c7c82 */ /* 0x000fe20008000000 */
[----:B0-----:R-:W-:-:S04]  /*17c0*/  ULEA UR13, UR10, UR9, 0x18 ;  /* 0x000000090a0d7291 */ /* 0x001fc8000f8ec03f */
[----:B------:R-:W-:-:S04]  /*17d0*/  ULEA UR8, UR8, UR13, 0xb ;  /* 0x0000000d08087291 */ /* 0x000fc8000f8e583f */
[----:B------:R-:W-:-:S04]  /*17e0*/  UIADD3 UR8, UR8, 0x180, URZ ;  /* 0x0000018008087890 */ /* 0x000fc8000fffe03f */
[----:B------:R-:W-:-:S04]  /*17f0*/  USHF.R.U32.HI UR8, URZ, 0x4, UR8 ;  /* 0x000000043f087899 */ /* 0x000fc80008011608 */
[----:B------:R-:W-:-:S12]  /*1800*/  ULOP3.LUT UR7, UR8, 0x3fff, URZ, 0xc0, !UPT ;  /* 0x00003fff08077892 */ /* 0x000fd8000f8ec03f */
.L_x_25:
[----:B------:R-:W-:-:S13]  /*1810*/  ISETP.NE.AND P2, PT, R14, 0x3, PT ;  /* 0x000000030e00780c */ /* 0x000fda0003f45270 */
[----:B01----:R-:W-:Y:S05]  /*1820*/  @!P2 BRA `(.L_x_19) ;  /* 0x000000000004a947 */ /* 0x003fea0003800000 */
[----:B------:R-:W-:Y:S01]  /*1830*/  BPT.TRAP 0x1 ;  /* 0x000000040000795c */ /* 0x000fe20000300000 */
.L_x_19:
[----:B------:R-:W-:Y:S01]  /*1840*/  ULEA UR8, UR12, UR13, 0x3 ;  /* 0x0000000d0c087291 */ /* 0x000fe2000f8e183f */
[----:B------:R-:W-:-:S08]  /*1850*/  SHF.L.U32 R18, R19, 0x1f, RZ ;  /* 0x0000001f13127819 */ /* 0x000fd000000006ff */
[----:B------:R0:W3:Y:S01]  /*1860*/  SYNCS.PHASECHK.TRANS64.TRYWAIT P1, [UR8], R18 ;  /* 0x00000012ff0075a7 */ /* 0x0000e20008020148 */
[----:B------:R-:W-:Y:S05]  /*1870*/  @!P2 BRA `(.L_x_20) ;  /* 0x000000000004a947 */ /* 0x000fea0003800000 */
[----:B------:R-:W-:Y:S01]  /*1880*/  BPT.TRAP 0x1 ;  /* 0x000000040000795c */ /* 0x000fe20000300000 */
.L_x_20:
[C---:B------:R-:W-:Y:S02]  /*1890*/  IMAD.SHL.U32 R12, R0.reuse, 0x20, RZ ;  /* 0x00000020000c7824 */ /* 0x040fe400078e00ff */
[C---:B------:R-:W-:Y:S02]  /*18a0*/  IMAD.SHL.U32 R13, R0.reuse, 0x200, RZ ;  /* 0x00000200000d7824 */ /* 0x040fe400078e00ff */
[----:B-1----:R-:W-:Y:S01]  /*18b0*/  IMAD.SHL.U32 R17, R0, 0x10, RZ ;  /* 0x0000001000117824 */ /* 0x002fe200078e00ff */
[----:B------:R-:W-:-:S04]  /*18c0*/  LOP3.LUT R12, R12, 0x1c00, RZ, 0xc0, !PT ;  /* 0x00001c000c0c7812 */ /* 0x000fc800078ec0ff */
[----:B------:R-:W-:Y:S01]  /*18d0*/  LOP3.LUT R12, R12, 0x200, R13, 0xf8, !PT ;  /* 0x000002000c0c7812 */ /* 0x000fe200078ef80d */
[----:B------:R-:W-:-:S03]  /*18e0*/  IMAD.U32 R13, RZ, RZ, UR12 ;  /* 0x0000000cff0d7e24 */ /* 0x000fc6000f8e00ff */
[----:B------:R-:W-:-:S04]  /*18f0*/  LOP3.LUT R12, R12, 0x1c0, R17, 0xf8, !PT ;  /* 0x000001c00c0c7812 */ /* 0x000fc800078ef811 */
[----:B------:R-:W-:-:S04]  /*1900*/  LOP3.LUT R12, R12, 0x20, R17, 0xf8, !PT ;  /* 0x000000200c0c7812 */ /* 0x000fc800078ef811 */
[----:B------:R-:W-:-:S05]  /*1910*/  SHF.R.U32.HI R12, RZ, 0x3, R12 ;  /* 0x00000003ff0c7819 */ /* 0x000fca000001160c */
[----:B------:R-:W-:Y:S01]  /*1920*/  IMAD R12, R13, 0x800, R12 ;  /* 0x000008000d0c7824 */ /* 0x000fe200078e020c */
[----:B---3--:R-:W-:Y:S06]  /*1930*/  @P1 BRA `(.L_x_21) ;  /* 0x0000000000081947 */ /* 0x008fec0003800000 */
[----:B------:R-:W1:Y:S02]  /*1940*/  SYNCS.PHASECHK.TRANS64.TRYWAIT P1, [UR8], R18 ;  /* 0x00000012ff0075a7 */ /* 0x000e640008020148 */
[----:B-1----:R-:W-:Y:S05]  /*1950*/  @!P1 BRA `(.L_x_22) ;  /* 0x000000a400f09947 */ /* 0x002fea0003800000 */
.L_x_21:
[----:B------:R-:W-:Y:S01]  /*1960*/  LDS R152, [R12+UR13+0x30180] ;  /* 0x0301800d0c987984 */ /* 0x000fe20008000800 */
[----:B------:R-:W-:Y:S02]  /*1970*/  UIADD3 UR8, UR13, 0x18180, URZ ;  /* 0x000181800d087890 */ /* 0x000fe4000fffe03f */
[----:B------:R-:W-:Y:S01]  /*1980*/  ULOP3.LUT UR9, UR7, 0x10000, URZ, 0xfc, !UPT ;  /* 0x0001000007097892 */ /* 0x000fe2000f8efc3f */
[----:B------:R-:W3:Y:S01]  /*1990*/  LDS R153, [R12+UR13+0x30580] ;  /* 0x0305800d0c997984 */ /* 0x000ee20008000800 */
[----:B------:R-:W-:Y:S01]  /*19a0*/  USHF.R.U32.HI UR8, URZ, 0x4, UR8 ;  /* 0x000000043f087899 */ /* 0x000fe20008011608 */
[----:B------:R-:W-:-:S03]  /*19b0*/  UMOV UR11, 0x80000020 ;  /* 0x80000020000b7882 */ /* 0x000fc60000000000 */
[----:B------:R-:W-:-:S04]  /*19c0*/  ULOP3.LUT UR8, UR8, 0x3fff, URZ, 0xc0, !UPT ;  /* 0x00003fff08087892 */ /* 0x000fc8000f8ec03f */
[----:B------:R-:W-:Y:S02]  /*19d0*/  ULOP3.LUT UR10, UR8, 0x10000, URZ, 0xfc, !UPT ;  /* 0x00010000080a7892 */ /* 0x000fe4000f8efc3f */
[----:B------:R-:W-:Y:S02]  /*19e0*/  ULEA UR8, UR12, UR9, 0x9 ;  /* 0x000000090c087291 */ /* 0x000fe4000f8e483f */
[----:B------:R-:W-:Y:S01]  /*19f0*/  ULEA UR10, UR12, UR10, 0x9 ;  /* 0x0000000a0c0a7291 */ /* 0x000fe2000f8e483f */
[----:B------:R-:W-:Y:S01]  /*1a00*/  UMOV UR9, 0xc0000010 ;  /* 0xc000001000097882 */ /* 0x000fe20000000000 */
[----:B---3--:R-:W-:-:S07]  /*1a10*/  WARPGROUP.ARRIVE ;  /* 0x00000000000079c5 */ /* 0x008fce0000000000 */
[----:B------:R-:W-:Y:S01]  /*1a20*/  IGMMA.SP.64x128x64.S8.S8 R88, gdesc[UR8], R88, UP0, R152 ;  /* 0x03809800085879f1 */ /* 0x000fe2000bf41258 */
[----:B------:R-:W-:Y:S01]  /*1a30*/  UIADD3 UR8, UR8, 0x100, URZ ;  /* 0x0000010008087890 */ /* 0x000fe2000fffe03f */
[----:B------:R-:W-:-:S08]  /*1a40*/  UMOV UR9, 0xc0000010 ;  /* 0xc000001000097882 */ /* 0x000fd00000000000 */
[----:B------:R-:W-:Y:S03]  /*1a50*/  IGMMA.SP.64x128x64.S8.S8 R24, gdesc[UR8], R24, UP0, R153, gsb0 ;  /* 0x03809900081879f1 */ /* 0x000fe6000b841218 */
[----:B------:R-:W-:Y:S02]  /*1a60*/  WARPGROUP.DEPBAR.LE gsb0, 0x0 ;  /* 0x00008000000079c5 */ /* 0x000fe40000010000 */
[----:B------:R-:W-:Y:S05]  /*1a70*/  @!P2 BRA `(.L_x_23) ;  /* 0x000000000004a947 */ /* 0x000fea0003800000 */
[----:B------:R-:W-:Y:S01]  /*1a80*/  BPT.TRAP 0x1 ;  /* 0x000000040000795c */ /* 0x000fe20000300000 */
.L_x_23:
[----:B------:R-:W-:Y:S02]  /*1a90*/  @P0 LEA R12, R11, UR13, 0x3 ;  /* 0x0000000d0b0c0c11 */ /* 0x000fe4000f8e18ff */
[----:B------:R-:W-:-:S03]  /*1aa0*/  ISETP.GT.U32.AND P1, PT, R4, 0x1, PT ;  /* 0x000000010400780c */ /* 0x000fc60003f24070 */
[----:B-1----:R-:W-:-:S05]  /*1ab0*/  @P0 VIADD R13, R12, 0x60 ;  /* 0x000000600c0d0836 */ /* 0x002fca0000000000 */
[----:B------:R-:W-:-:S04]  /*1ac0*/  @P0 PRMT R13, R6, 0x654, R13 ;  /* 0x00000654060d0816 */ /* 0x000fc8000000000d */
[----:B------:R1:W-:Y:S01]  /*1ad0*/  @P0 SYNCS.ARRIVE.TRANS64.RED.A1T0 RZ, [R13+URZ], RZ ;  /* 0x000000ff0dff09a7 */ /* 0x0003e2000810043f */
[----:B------:R-:W-:Y:S05]  /*1ae0*/  @P1 BRA `(.L_x_24) ;  /* 0x0000000000041947 */ /* 0x000fea0003800000 */
[----:B------:R-:W-:Y:S01]  /*1af0*/  BPT.TRAP 0x1 ;  /* 0x000000040000795c */ /* 0x000fe20000300000 */
.L_x_24:
[----:B------:R-:W-:Y:S01]  /*1b00*/  UIADD3 UR12, UR12, 0x1, URZ ;  /* 0x000000010c0c7890 */ /* 0x000fe2000fffe03f */
[C---:B------:R-:W-:Y:S01]  /*1b10*/  ISETP.GT.AND P2, PT, R10.reuse, 0x1, PT ;  /* 0x000000010a00780c */ /* 0x040fe20003f44270 */
[----:B------:R-:W-:Y:S02]  /*1b20*/  VIADD R11, R11, 0x1 ;  /* 0x000000010b0b7836 */ /* 0x000fe40000000000 */
[----:B------:R-:W-:Y:S01]  /*1b30*/  UISETP.NE.AND UP0, UPT, UR12, 0xc, UPT ;  /* 0x0000000c0c00788c */ /* 0x000fe2000bf05270 */
[----:B------:R-:W-:Y:S02]  /*1b40*/  VIADD R10, R10, 0xffffffff ;  /* 0xffffffff0a0a7836 */ /* 0x000fe40000000000 */
[C---:B------:R-:W-:Y:S01]  /*1b50*/  ISETP.NE.AND P1, PT, R11.reuse, 0xc, PT ;  /* 0x0000000c0b00780c */ /* 0x040fe20003f25270 */
[----:B------:R-:W-:Y:S02]  /*1b60*/  USEL UR8, URZ, 0x1, UP0 ;  /* 0x000000013f087887 */ /* 0x000fe40008000000 */
[----:B------:R-:W-:Y:S01]  /*1b70*/  USEL UR12, UR12, URZ, UP0 ;  /* 0x0000003f0c0c7287 */ /* 0x000fe20008000000 */
[----:B------:R-:W-:Y:S01]  /*1b80*/  SEL R11, R11, RZ, P1 ;  /* 0x000000ff0b0b7207 */ /* 0x000fe20000800000 */
[----:B------:R-:W-:-:S02]  /*1b90*/  UPLOP3.LUT UP0, UPT, UPT, UPT, UPT, 0x80, 0x0 ;  /* 0x000000000000789c */ /* 0x000fc40003f0f070 */
[----:B------:R-:W-:Y:S01]  /*1ba0*/  LOP3.LUT R19, R19, UR8, RZ, 0x3c, !PT ;  /* 0x0000000813137c12 */ /* 0x000fe2000f8e3cff */
[----:B------:R-:W-:Y:S08]  /*1bb0*/  @P2 BRA `(.L_x_25) ;  /* 0xfffffffc00142947 */ /* 0x000ff0000383ffff */
.L_x_18:
[----:B------:R-:W-:Y:S01]  /*1bc0*/  LOP3.LUT R10, R0, 0x60, RZ, 0xc0, !PT ;  /* 0x00000060000a7812 */ /* 0x000fe200078ec0ff */
[----:B-1----:R-:W1:Y:S01]  /*1bd0*/  LDC R17, c[0x0][0x288] ;  /* 0x0000a200ff117b82 */ /* 0x002e620000000800 */
[----:B------:R-:W-:Y:S01]  /*1be0*/  SHF.R.U32.HI R11, RZ, 0x2, R0 ;  /* 0x00000002ff0b7819 */ /* 0x000fe20000011600 */
[----:B------:R-:W-:Y:S01]  /*1bf0*/  UIADD3 UR5, UR6, UR5, URZ ;  /* 0x0000000506057290 */ /* 0x000fe2000fffe03f */
[----:B------:R-:W-:Y:S01]  /*1c00*/  SHF.R.U32.HI R10, RZ, 0x5, R10 ;  /* 0x00000005ff0a7819 */ /* 0x000fe2000001160a */
[----:B------:R-:W-:Y:S01]  /*1c10*/  ULDC UR12, c[0x0][0x284] ;  /* 0x0000a100000c7ab9 */ /* 0x000fe20000000800 */
[----:B------:R-:W-:Y:S01]  /*1c20*/  LOP3.LUT R11, R11, 0x7, RZ, 0xc0, !PT ;  /* 0x000000070b0b7812 */ /* 0x000fe200078ec0ff */
[----:B------:R-:W-:Y:S01]  /*1c30*/  UISETP.GT.U32.AND UP0, UPT, UR5, 0xb, UPT ;  /* 0x0000000b0500788c */ /* 0x000fe2000bf04070 */
[----:B------:R-:W-:Y:S01]  /*1c40*/  SHF.R.U32.HI R13, RZ, 0x1, R0 ;  /* 0x00000001ff0d7819 */ /* 0x000fe20000011600 */
[----:B------:R-:W-:Y:S01]  /*1c50*/  IMAD.SHL.U32 R12, R10, 0x10, RZ ;  /* 0x000000100a0c7824 */ /* 0x000fe200078e00ff */
[----:B------:R-:W-:Y:S01]  /*1c60*/  SHF.R.S32.HI R22, RZ, 0x1f, R5 ;  /* 0x0000001fff167819 */ /* 0x000fe20000011405 */
[----:B------:R-:W-:Y:S01]  /*1c70*/  UISETP.LT.U32.AND UP0, UPT, UR6, 0xc, UP0 ;  /* 0x0000000c0600788c */ /* 0x000fe20008701070 */
[----:B------:R-:W-:-:S02]  /*1c80*/  WARPGROUP.DEPBAR.LE gsb0, 0x0 ;  /* 0x00008000000079c5 */ /* 0x000fc40000010000 */
[--C-:B------:R-:W-:Y:S01]  /*1c90*/  LOP3.LUT R12, R12, 0xfffffff0, R11.reuse, 0xe2, !PT ;  /* 0xfffffff00c0c7812 */ /* 0x100fe200078ee20b */
[----:B------:R-:W-:Y:S01]  /*1ca0*/  IMAD R11, R10, -0x10, -R11 ;  /* 0xfffffff00a0b7824 */ /* 0x000fe200078e0a0b */
[----:B------:R-:W-:Y:S01]  /*1cb0*/  LOP3.LUT R10, R7, 0x1, RZ, 0xc0, !PT ;  /* 0x00000001070a7812 */ /* 0x000fe200078ec0ff */
[----:B------:R-:W-:Y:S01]  /*1cc0*/  UISETP.GE.U32.AND UP1, UPT, UR6, 0xc, UPT ;  /* 0x0000000c0600788c */ /* 0x000fe2000bf26070 */
[----:B------:R-:W-:Y:S01]  /*1cd0*/  LOP3.LUT R12, R12, 0x40, R13, 0xf8, !PT ;  /* 0x000000400c0c7812 */ /* 0x000fe200078ef80d */
[----:B------:R-:W-:Y:S01]  /*1ce0*/  IMAD.SHL.U32 R13, R9, 0x100, RZ ;  /* 0x00000100090d7824 */ /* 0x000fe200078e00ff */
[----:B------:R-:W-:Y:S01]  /*1cf0*/  ULDC.64 UR10, c[0x0][0x6d0] ;  /* 0x0001b400000a7ab9 */ /* 0x000fe20000000a00 */
[----:B0-----:R-:W-:Y:S01]  /*1d00*/  IMAD R18, R10, -0x40, R11 ;  /* 0xffffffc00a127824 */ /* 0x001fe200078e020b */
[----:B------:R-:W-:Y:S01]  /*1d10*/  UIMAD.WIDE.U32 UR8, UR5, -0x55555555, URZ ;  /* 0xaaaaaaab050878a5 */ /* 0x000fe2000f8e003f */
[----:B------:R-:W-:Y:S01]  /*1d20*/  IMAD R10, R22, UR10, RZ ;  /* 0x0000000a160a7c24 */ /* 0x000fe2000f8e02ff */
[----:B------:R-:W-:Y:S01]  /*1d30*/  LOP3.LUT R158, R12, R13, RZ, 0xfc, !PT ;  /* 0x0000000d0c9e7212 */ /* 0x000fe200078efcff */
[----:B------:R-:W-:Y:S01]  /*1d40*/  IMAD.SHL.U32 R12, R8, 0x80, RZ ;  /* 0x00000080080c7824 */ /* 0x000fe200078e00ff */
[----:B------:R-:W-:Y:S01]  /*1d50*/  USEL UR7, URZ, 0x1, !UP0 ;  /* 0x000000013f077887 */ /* 0x000fe2000c000000 */
[----:B------:R-:W-:Y:S01]  /*1d60*/  LOP3.LUT R9, R0, 0x3, RZ, 0xc0, !PT ;  /* 0x0000000300097812 */ /* 0x000fe200078ec0ff */
[----:B------:R-:W-:Y:S01]  /*1d70*/  USHF.R.U32.HI UR8, URZ, 0x3, UR9 ;  /* 0x000000033f087899 */ /* 0x000fe20008011609 */
[----:B------:R-:W-:Y:S01]  /*1d80*/  SHF.R.S32.HI R159, RZ, 0x1f, R158 ;  /* 0x0000001fff9f7819 */ /* 0x000fe2000001149e */
[----:B------:R-:W-:Y:S01]  /*1d90*/  ULOP3.LUT UR4, UR4, UR7, URZ, 0x3c, !UPT ;  /* 0x0000000704047292 */ /* 0x000fe2000f8e3c3f */
[----:B-1----:R-:W-:Y:S01]  /*1da0*/  ISETP.GE.AND P1, PT, R12, R17, PT ;  /* 0x000000110c00720c */ /* 0x002fe20003f26270 */
[C---:B------:R-:W-:Y:S01]  /*1db0*/  IMAD R19, R5.reuse, UR11, R10 ;  /* 0x0000000b05137c24 */ /* 0x040fe2000f8e020a */
[----:B------:R-:W-:Y:S01]  /*1dc0*/  UIMAD UR5, UR8, -0xc, UR5 ;  /* 0xfffffff4080578a4 */ /* 0x000fe2000f8e0205 */
[----:B------:R-:W-:Y:S01]  /*1dd0*/  IMAD.WIDE.U32 R10, R5, UR10, R158 ;  /* 0x0000000a050a7c25 */ /* 0x000fe2000f8e009e */
[C---:B------:R-:W-:Y:S01]  /*1de0*/  ISETP.GE.OR P1, PT, R13.reuse, UR12, P1 ;  /* 0x0000000c0d007c0c */ /* 0x040fe20008f26670 */
[----:B------:R-:W-:Y:S01]  /*1df0*/  @UP1 ULOP3.LUT UR4, UR4, 0x1, UR8, 0x78, !UPT ;  /* 0x0000000104041892 */ /* 0x000fe2000f8e7808 */
[----:B------:R-:W-:Y:S01]  /*1e00*/  IADD3 R13, -R13, UR12, R18 ;  /* 0x0000000c0d0d7c10 */ /* 0x000fe2000fffe112 */
[----:B------:R-:W-:-:S02]  /*1e10*/  IMAD R9, R9, -0x2, R17 ;  /* 0xfffffffe09097824 */ /* 0x000fc400078e0211 */
[----:B------:R-:W-:Y:S02]  /*1e20*/  IMAD.MOV.U32 R18, RZ, RZ, R10 ;  /* 0x000000ffff127224 */ /* 0x000fe400078e000a */
[----:B------:R-:W-:Y:S02]  /*1e30*/  IMAD.IADD R19, R11, 0x1, R19 ;  /* 0x000000010b137824 */ /* 0x000fe400078e0213 */
[----:B------:R-:W-:Y:S02]  /*1e40*/  IMAD.IADD R12, R9, 0x1, -R12 ;  /* 0x00000001090c7824 */ /* 0x000fe400078e0a0c */
[----:B------:R-:W-:Y:S02]  /*1e50*/  IMAD.MOV.U32 R10, RZ, RZ, -0x1 ;  /* 0xffffffffff0a7424 */ /* 0x000fe400078e00ff */
[----:B------:R-:W-:Y:S05]  /*1e60*/  @P1 BRA `(.L_x_26) ;  /* 0x0000008000501947 */ /* 0x000fea0003800000 */
[----:B------:R-:W0:Y:S01]  /*1e70*/  LDC.64 R156, c[0x0][0x6c8] ;  /* 0x0001b200ff9c7b82 */ /* 0x000e220000000a00 */
[----:B----45:R-:W-:Y:S01]  /*1e80*/  ISETP.NE.AND P1, PT, R15, RZ, PT ;  /* 0x000000ff0f00720c */ /* 0x030fe20003f25270 */
[----:B------:R-:W-:Y:S01]  /*1e90*/  IMAD.WIDE R20, R8, 0x80, RZ ;  /* 0x0000008008147825 */ /* 0x000fe200078e02ff */
[----:B------:R-:W-:Y:S01]  /*1ea0*/  ISETP.GT.AND P2, PT, R13, RZ, PT ;  /* 0x000000ff0d00720c */ /* 0x000fe20003f44270 */
[----:B------:R-:W-:Y:S02]  /*1eb0*/  BSSY B0, `(.L_x_26) ;  /* 0x000080f000007945 */ /* 0x000fe40003800000 */
[----:B------:R-:W-:Y:S01]  /*1ec0*/  IMAD.SHL.U32 R11, R0, 0x2, RZ ;  /* 0x00000002000b7824 */ /* 0x000fe200078e00ff */
[----:B------:R-:W-:-:S04]  /*1ed0*/  ISETP.GT.AND P5, PT, R12, RZ, P2 ;  /* 0x000000ff0c00720c */ /* 0x000fc800017a4270 */
[----:B------:R-:W-:Y:S01]  /*1ee0*/  LOP3.LUT R11, R20, 0x6, R11, 0xf8, !PT ;  /* 0x00000006140b7812 */ /* 0x000fe200078ef80b */
[----:B0-----:R-:W-:-:S04]  /*1ef0*/  IMAD R8, R21, R156, RZ ;  /* 0x0000009c15087224 */ /* 0x001fc800078e02ff */
[----:B------:R-:W-:-:S04]  /*1f00*/  IMAD.WIDE.U32 R162, R11, R156, R18 ;  /* 0x0000009c0ba27225 */ /* 0x000fc800078e0012 */
[----:B------:R-:W-:-:S04]  /*1f10*/  IMAD R9, R11, R157, R8 ;  /* 0x0000009d0b097224 */ /* 0x000fc800078e0208 */
[----:B------:R-:W-:Y:S01]  /*1f20*/  IMAD.IADD R165, R163, 0x1, R9 ;  /* 0x00000001a3a57824 */ /* 0x000fe200078e0209 */
[----:B------:R-:W-:Y:S06]  /*1f30*/  @!P1 BRA `(.L_x_27) ;  /* 0x0000006400009947 */ /* 0x000fec0003800000 */
[----:B------:R-:W0:Y:S01]  /*1f40*/  LDC.64 R154, c[0x0][0x6b0] ;  /* 0x0001ac00ff9a7b82 */ /* 0x000e220000000a00 */
[----:B------:R-:W-:Y:S01]  /*1f50*/  ULDC.64 UR8, c[0x0][0x6b8] ;  /* 0x0001ae0000087ab9 */ /* 0x000fe20000000a00 */
[----:B------:R-:W-:Y:S01]  /*1f60*/  ULDC.64 UR10, c[0x0][0x6a8] ;  /* 0x0001aa00000a7ab9 */ /* 0x000fe20000000a00 */
[----:B------:R-:W-:Y:S01]  /*1f70*/  IMAD R8, R22, UR8, RZ ;  /* 0x0000000816087c24 */ /* 0x000fe2000f8e02ff */
[----:B------:R-:W-:Y:S01]  /*1f80*/  ULDC.64 UR12, c[0x0][0x6c0] ;  /* 0x0001b000000c7ab9 */ /* 0x000fe20000000a00 */
[----:B------:R-:W-:-:S03]  /*1f90*/  IMAD.WIDE.U32 R152, R5, UR8, R158 ;  /* 0x0000000805987c25 */ /* 0x000fc6000f8e009e */
[----:B------:R-:W1:Y:S01]  /*1fa0*/  LDC.64 R160, c[0x0][0x6b0] ;  /* 0x0001ac00ffa07b82 */ /* 0x000e620000000a00 */
[----:B------:R-:W-:Y:S02]  /*1fb0*/  IMAD R9, R5, UR9, R8 ;  /* 0x0000000905097c24 */ /* 0x000fe4000f8e0208 */
[----:B------:R-:W-:Y:S02]  /*1fc0*/  IMAD.MOV.U32 R22, RZ, RZ, R152 ;  /* 0x000000ffff167224 */ /* 0x000fe400078e0098 */
[----:B------:R-:W-:Y:S02]  /*1fd0*/  IMAD.IADD R23, R153, 0x1, R9 ;  /* 0x0000000199177824 */ /* 0x000fe400078e0209 */
[-C--:B0-----:R-:W-:Y:S02]  /*1fe0*/  IMAD R8, R21, R154.reuse, RZ ;  /* 0x0000009a15087224 */ /* 0x081fe400078e02ff */
[----:B------:R-:W-:-:S04]  /*1ff0*/  IMAD.WIDE.U32 R18, R11, R154, R22 ;  /* 0x0000009a0b127225 */ /* 0x000fc800078e0016 */
[----:B------:R-:W-:Y:S01]  /*2000*/  IMAD R8, R11, R155, R8 ;  /* 0x0000009b0b087224 */ /* 0x000fe200078e0208 */
[----:B------:R-:W-:-:S03]  /*2010*/  LEA R20, P1, R18, UR10, 0x2 ;  /* 0x0000000a12147c11 */ /* 0x000fc6000f8210ff */
[----:B------:R-:W-:-:S05]  /*2020*/  IMAD.IADD R17, R19, 0x1, R8 ;  /* 0x0000000113117824 */ /* 0x000fca00078e0208 */
[----:B------:R-:W-:-:S05]  /*2030*/  LEA.HI.X R21, R18, UR11, R17, 0x2, P1 ;  /* 0x0000000b12157c11 */ /* 0x000fca00088f1411 */
[----:B------:R0:W3:Y:S01]  /*2040*/  @P5 LDG.E.LTC128B R164, desc[UR14][R20.64] ;  /* 0x0000000e14a45981 */ /* 0x0000e2000c1e1920 */
[CC--:B------:R-:W-:Y:S01]  /*2050*/  IMAD.WIDE.U32 R18, R11.reuse, R154.reuse, R158 ;  /* 0x0000009a0b127225 */ /* 0x0c0fe200078e009e */
[----:B------:R-:W-:Y:S01]  /*2060*/  LEA R172, P1, R162, UR12, 0x2 ;  /* 0x0000000ca2ac7c11 */ /* 0x000fe2000f8210ff */
[----:B------:R-:W-:Y:S01]  /*2070*/  BSSY B1, `(.L_x_28) ;  /* 0x0000015000017945 */ /* 0x000fe20003800000 */
[----:B------:R-:W-:Y:S01]  /*2080*/  ISETP.GT.AND P3, PT, R12, 0x1, P2 ;  /* 0x000000010c00780c */ /* 0x000fe20001764270 */
[----:B-1----:R-:W-:Y:S01]  /*2090*/  IMAD.WIDE.U32 R168, R11, R154, R160 ;  /* 0x0000009a0ba87225 */ /* 0x002fe200078e00a0 */
[----:B------:R-:W-:-:S03]  /*20a0*/  LEA.HI.X R173, R162, UR13, R165, 0x2, P1 ;  /* 0x0000000da2ad7c11 */ /* 0x000fc600088f14a5 */
[C---:B------:R-:W-:Y:S02]  /*20b0*/  IMAD.IADD R19, R8.reuse, 0x1, R19 ;  /* 0x0000000108137824 */ /* 0x040fe400078e0213 */
[----:B------:R-:W-:Y:S02]  /*20c0*/  IMAD.IADD R171, R8, 0x1, R169 ;  /* 0x0000000108ab7824 */ /* 0x000fe400078e02a9 */
[----:B------:R-:W-:-:S03]  /*20d0*/  IMAD.WIDE.U32 R162, R5, UR8, R18 ;  /* 0x0000000805a27c25 */ /* 0x000fc6000f8e0012 */
[----:B0-----:R-:W-:Y:S01]  /*20e0*/  LEA R20, P6, R162, UR10, 0x2 ;  /* 0x0000000aa2147c11 */ /* 0x001fe2000f8c10ff */
[----:B---3--:R-:W-:-:S04]  /*20f0*/  IMAD R17, R164, R15, RZ ;  /* 0x0000000fa4117224 */ /* 0x008fc800078e02ff */
[----:B--2---:R-:W-:Y:S01]  /*2100*/  IMAD R165, R88, R16, R17 ;  /* 0x0000001058a57224 */ /* 0x004fe200078e0211 */
[----:B------:R-:W-:Y:S01]  /*2110*/  IADD3 R88, P1, R152, R168, RZ ;  /* 0x000000a898587210 */ /* 0x000fe20007f3e0ff */
[----:B------:R-:W-:-:S03]  /*2120*/  IMAD.IADD R17, R9, 0x1, R163 ;  /* 0x0000000109117824 */ /* 0x000fc600078e02a3 */
[----:B------:R0:W-:Y:S01]  /*2130*/  @P5 STG.E desc[UR14][R172.64], R165 ;  /* 0x000000a5ac005986 */ /* 0x0001e2000c10190e */
[----:B------:R-:W-:Y:S01]  /*2140*/  IMAD.X R19, R171, 0x1, R23, P1 ;  /* 0x00000001ab137824 */ /* 0x000fe200008e0617 */
[----:B------:R-:W-:Y:S02]  /*2150*/  LEA R18, P1, R88, UR10, 0x2 ;  /* 0x0000000a58127c11 */ /* 0x000fe4000f8210ff */
[----:B------:R-:W-:Y:S02]  /*2160*/  IADD3 R166, P5, R158, R168, RZ ;  /* 0x000000a89ea67210 */ /* 0x000fe40007fbe0ff */
[----:B------:R-:W-:Y:S01]  /*2170*/  LEA.HI.X R19, R88, UR11, R19, 0x2, P1 ;  /* 0x0000000b58137c11 */ /* 0x000fe200088f1413 */
[----:B------:R-:W-:Y:S01]  /*2180*/  IMAD.MOV.U32 R88, RZ, RZ, R164 ;  /* 0x000000ffff587224 */ /* 0x000fe200078e00a4 */
[----:B------:R-:W-:Y:S01]  /*2190*/  LEA.HI.X R21, R162, UR11, R17, 0x2, P6 ;  /* 0x0000000ba2157c11 */ /* 0x000fe2000b0f1411 */
[----:B------:R-:W-:Y:S08]  /*21a0*/  @!P3 BRA `(.L_x_29) ;  /* 0x000000000004b947 */ /* 0x000ff00003800000 */
[----:B------:R1:W5:Y:S02]  /*21b0*/  LDG.E.LTC128B R88, desc[UR14][R18.64] ;  /* 0x0000000e12587981 */ /* 0x000364000c1e1920 */
.L_x_29:
[----:B------:R-:W-:Y:S05]  /*21c0*/  BSYNC B1 ;  /* 0x0000000000017941 */ /* 0x000fea0003800000 */
.L_x_28:
[----:B-----5:R-:W-:Y:S01]  /*21d0*/  IMAD R17, R88, R15, RZ ;  /* 0x0000000f58117224 */ /* 0x020fe200078e02ff */
[C---:B------:R-:W-:Y:S01]  /*21e0*/  LEA R164, P6, R156.reuse, R172, 0x2 ;  /* 0x000000ac9ca47211 */ /* 0x040fe200078c10ff */
[----:B------:R-:W-:Y:S01]  /*21f0*/  IMAD.X R167, R159, 0x1, R171, P5 ;  /* 0x000000019fa77824 */ /* 0x000fe200028e06ab */
[----:B------:R-:W-:Y:S01]  /*2200*/  ISETP.GT.AND P1, PT, R13, 0x8, PT ;  /* 0x000000080d00780c */ /* 0x000fe20003f24270 */
[----:B------:R-:W-:Y:S01]  /*2210*/  IMAD R17, R89, R16, R17 ;  /* 0x0000001059117224 */ /* 0x000fe200078e0211 */
[----:B0-----:R-:W-:Y:S01]  /*2220*/  LEA.HI.X R165, R156, R173, R157, 0x2, P6 ;  /* 0x000000ad9ca57211 */ /* 0x001fe200030f149d */
[----:B------:R-:W-:Y:S01]  /*2230*/  IMAD.WIDE.U32 R162, R5, UR8, R166 ;  /* 0x0000000805a27c25 */ /* 0x000fe2000f8e00a6 */
[----:B------:R-:W-:Y:S01]  /*2240*/  ISETP.GT.AND P6, PT, R12, RZ, P1 ;  /* 0x000000ff0c00720c */ /* 0x000fe20000fc4270 */
[----:B------:R-:W-:Y:S02]  /*2250*/  BSSY B1, `(.L_x_30) ;  /* 0x0000009000017945 */ /* 0x000fe40003800000 */
[----:B------:R0:W-:Y:S01]  /*2260*/  @P3 STG.E desc[UR14][R164.64], R17 ;  /* 0x00000011a4003986 */ /* 0x0001e2000c10190e */
[----:B------:R-:W-:-:S02]  /*2270*/  IMAD.MOV.U32 R166, RZ, RZ, R168 ;  /* 0x000000ffffa67224 */ /* 0x000fc400078e00a8 */
[----:B------:R-:W-:Y:S02]  /*2280*/  IMAD.MOV.U32 R167, RZ, RZ, R171 ;  /* 0x000000ffffa77224 */ /* 0x000fe400078e00ab */
[----:B-1----:R-:W-:Y:S02]  /*2290*/  IMAD R18, R155, 0x7, RZ ;  /* 0x000000079b127824 */ /* 0x002fe400078e02ff */
[----:B------:R-:W-:Y:S02]  /*22a0*/  IMAD.IADD R19, R9, 0x1, R163 ;  /* 0x0000000109137824 */ /* 0x000fe400078e02a3 */
[----:B------:R-:W-:Y:S01]  /*22b0*/  IMAD.MOV.U32 R168, RZ, RZ, R88 ;  /* 0x000000ffffa87224 */ /* 0x000fe200078e0058 */
[----:B------:R-:W-:Y:S06]  /*22c0*/  @!P6 BRA `(.L_x_31) ;  /* 0x000000000004e947 */ /* 0x000fec0003800000 */
[----:B------:R1:W5:Y:S02]  /*22d0*/  LDG.E.LTC128B R168, desc[UR14][R20.64+0x20] ;  /* 0x0000200e14a87981 */ /* 0x000364000c1e1920 */
.L_x_31:
[----:B------:R-:W-:Y:S05]  /*22e0*/  BSYNC B1 ;  /* 0x0000000000017941 */ /* 0x000fea0003800000 */
.L_x_30:
[----:B------:R-:W-:Y:S01]  /*22f0*/  LEA R88, P3, R162, UR10, 0x2 ;  /* 0x0000000aa2587c11 */ /* 0x000fe2000f8610ff */
[----:B0----5:R-:W-:Y:S01]  /*2300*/  IMAD R17, R168, R15, RZ ;  /* 0x0000000fa8117224 */ /* 0x021fe200078e02ff */
[----:B------:R-:W-:Y:S01]  /*2310*/  BSSY B1, `(.L_x_32) ;  /* 0x000000f000017945 */ /* 0x000fe20003800000 */
[----:B------:R-:W-:Y:S01]  /*2320*/  @P6 IMAD.MOV.U32 R163, RZ, RZ, R173 ;  /* 0x000000ffffa36224 */ /* 0x000fe200078e00ad */
[----:B------:R-:W-:Y:S01]  /*2330*/  LEA.HI.X R89, R162, UR11, R19, 0x2, P3 ;  /* 0x0000000ba2597c11 */ /* 0x000fe200098f1413 */
[----:B------:R-:W-:Y:S01]  /*2340*/  IMAD R17, R90, R16, R17 ;  /* 0x000000105a117224 */ /* 0x000fe200078e0211 */
[----:B------:R-:W-:Y:S01]  /*2350*/  ISETP.GT.AND P3, PT, R12, 0x8, P2 ;  /* 0x000000080c00780c */ /* 0x000fe20001764270 */
[----:B------:R-:W-:Y:S02]  /*2360*/  @P6 IMAD.MOV.U32 R162, RZ, RZ, R172 ;  /* 0x000000ffffa26224 */ /* 0x000fe400078e00ac */
[----:B------:R-:W-:-:S03]  /*2370*/  IMAD.WIDE.U32 R176, R154, 0x7, R166 ;  /* 0x000000079ab07825 */ /* 0x000fc600078e00a6 */
[----:B------:R0:W-:Y:S01]  /*2380*/  @P6 STG.E desc[UR14][R162.64+0x20], R17 ;  /* 0x00002011a2006986 */ /* 0x0001e2000c10190e */
[----:B------:R-:W-:Y:S01]  /*2390*/  ISETP.GT.AND P6, PT, R12, 0x1, P1 ;  /* 0x000000010c00780c */ /* 0x000fe20000fc4270 */
[----:B------:R-:W-:Y:S01]  /*23a0*/  IMAD.IADD R171, R177, 0x1, R18 ;  /* 0x00000001b1ab7824 */ /* 0x000fe200078e0212 */
[----:B------:R-:W-:-:S05]  /*23b0*/  IADD3 R19, P5, R152, R176, RZ ;  /* 0x000000b098137210 */ /* 0x000fca0007fbe0ff */
[----:B------:R-:W-:Y:S01]  /*23c0*/  IMAD.X R90, R171, 0x1, R23, P5 ;  /* 0x00000001ab5a7824 */ /* 0x000fe200028e0617 */
[----:B------:R-:W-:-:S05]  /*23d0*/  LEA R166, P5, R19, UR10, 0x2 ;  /* 0x0000000a13a67c11 */ /* 0x000fca000f8a10ff */
[----:B0-----:R-:W-:Y:S08]  /*23e0*/  @!P6 BRA `(.L_x_33) ;  /* 0x000000000004e947 */ /* 0x001ff00003800000 */
[----:B------:R0:W5:Y:S02]  /*23f0*/  LDG.E.LTC128B R168, desc[UR14][R88.64+0x20] ;  /* 0x0000200e58a87981 */ /* 0x000164000c1e1920 */
.L_x_33:
[----:B------:R-:W-:Y:S05]  /*2400*/  BSYNC B1 ;  /* 0x0000000000017941 */ /* 0x000fea0003800000 */
.L_x_32:
[----:B-----5:R-:W-:Y:S01]  /*2410*/  IMAD R17, R168, R15, RZ ;  /* 0x0000000fa8117224 */ /* 0x020fe200078e02ff */
[----:B------:R-:W-:Y:S01]  /*2420*/  LEA.HI.X R167, R19, UR11, R90, 0x2, P5 ;  /* 0x0000000b13a77c11 */ /* 0x000fe2000a8f145a */
[----:B------:R-:W-:Y:S02]  /*2430*/  IMAD.MOV.U32 R178, RZ, RZ, R168 ;  /* 0x000000ffffb27224 */ /* 0x000fe400078e00a8 */
[----:B------:R-:W-:-:S05]  /*2440*/  IMAD R19, R91, R16, R17 ;  /* 0x000000105b137224 */ /* 0x000fca00078e0211 */
[----:B------:R2:W-:Y:S04]  /*2450*/  @P6 STG.E desc[UR14][R164.64+0x20], R19 ;  /* 0x00002013a4006986 */ /* 0x0005e8000c10190e */
[----:B------:R3:W4:Y:S01]  /*2460*/  @P3 LDG.E.LTC128B R178, desc[UR14][R166.64] ;  /* 0x0000000ea6b23981 */ /* 0x000722000c1e1920 */
[----:B------:R-:W-:Y:S01]  /*2470*/  IADD3 R176, P5, R176, R154, RZ ;  /* 0x0000009ab0b07210 */ /* 0x000fe20007fbe0ff */
[----:B------:R-:W-:Y:S01]  /*2480*/  IMAD.WIDE.U32 R168, R154, 0x7, R160 ;  /* 0x000000079aa87825 */ /* 0x000fe200078e00a0 */
[----:B------:R-:W-:Y:S03]  /*2490*/  BSSY B1, `(.L_x_34) ;  /* 0x0000018000017945 */ /* 0x000fe60003800000 */
[----:B------:R-:W-:-:S02]  /*24a0*/  IMAD R17, R157, 0x1c, RZ ;  /* 0x0000001c9d117824 */ /* 0x000fc400078e02ff */
[----:B------:R-:W-:-:S04]  /*24b0*/  IMAD.WIDE.U32 R162, R156, 0x1c, R164 ;  /* 0x0000001c9ca27825 */ /* 0x000fc800078e00a4 */
[----:B------:R-:W-:Y:S01]  /*24c0*/  IMAD.X R177, R171, 0x1, R155, P5 ;  /* 0x00000001abb17824 */ /* 0x000fe200028e069b */
[----:B---3--:R-:W-:Y:S01]  /*24d0*/  IADD3 R166, P5, R168, R154, RZ ;  /* 0x0000009aa8a67210 */ /* 0x008fe20007fbe0ff */
[----:B------:R-:W-:Y:S02]  /*24e0*/  IMAD.IADD R163, R163, 0x1, R17 ;  /* 0x00000001a3a37824 */ /* 0x000fe400078e0211 */
[----:B------:R-:W-:-:S04]  /*24f0*/  IMAD.IADD R169, R18, 0x1, R169 ;  /* 0x0000000112a97824 */ /* 0x000fc800078e02a9 */
[----:B------:R-:W-:Y:S01]  /*2500*/  IMAD.X R167, R169, 0x1, R155, P5 ;  /* 0x00000001a9a77824 */ /* 0x000fe200028e069b */
[----:B------:R-:W-:Y:S01]  /*2510*/  ISETP.GT.AND P5, PT, R12, 0x9, P2 ;  /* 0x000000090c00780c */ /* 0x000fe200017a4270 */
[----:B------:R-:W-:-:S04]  /*2520*/  IMAD.WIDE.U32 R90, R11, R154, R168 ;  /* 0x0000009a0b5a7225 */ /* 0x000fc800078e00a8 */
[----:B------:R-:W-:Y:S01]  /*2530*/  IMAD.WIDE.U32 R174, R11, R154, R166 ;  /* 0x0000009a0bae7225 */ /* 0x000fe200078e00a6 */
[----:B------:R-:W-:-:S04]  /*2540*/  IADD3 R170, P6, R158, R90, RZ ;  /* 0x0000005a9eaa7210 */ /* 0x000fc80007fde0ff */
[----:B------:R-:W-:Y:S02]  /*2550*/  IADD3.X R171, R159, R8, R91, P6, !PT ;  /* 0x000000089fab7210 */ /* 0x000fe400037fe45b */
[----:B------:R-:W-:Y:S01]  /*2560*/  LEA R160, P6, R156, R164, 0x5 ;  /* 0x000000a49ca07211 */ /* 0x000fe200078c28ff */
[----:B------:R-:W-:-:S04]  /*2570*/  IMAD.WIDE.U32 R170, R5, UR8, R170 ;  /* 0x0000000805aa7c25 */ /* 0x000fc8000f8e00aa */
[----:B----4-:R-:W-:-:S04]  /*2580*/  IMAD R17, R178, R15, RZ ;  /* 0x0000000fb2117224 */ /* 0x010fc800078e02ff */
[----:B--2---:R-:W-:-:S05]  /*2590*/  IMAD R19, R92, R16, R17 ;  /* 0x000000105c137224 */ /* 0x004fca00078e0211 */
[----:B------:R2:W-:Y:S01]  /*25a0*/  @P3 STG.E desc[UR14][R162.64], R19 ;  /* 0x00000013a2003986 */ /* 0x0005e2000c10190e */
[----:B------:R-:W-:-:S05]  /*25b0*/  IADD3 R17, P3, R176, R152, RZ ;  /* 0x00000098b0117210 */ /* 0x000fca0007f7e0ff */
[----:B------:R-:W-:Y:S01]  /*25c0*/  IMAD.X R92, R177, 0x1, R23, P3 ;  /* 0x00000001b15c7824 */ /* 0x000fe200018e0617 */
[----:B------:R-:W-:-:S04]  /*25d0*/  LEA R90, P3, R17, UR10, 0x2 ;  /* 0x0000000a115a7c11 */ /* 0x000fc8000f8610ff */
[----:B------:R-:W-:Y:S01]  /*25e0*/  LEA.HI.X R91, R17, UR11, R92, 0x2, P3 ;  /* 0x0000000b115b7c11 */ /* 0x000fe200098f145c */
[----:B--2---:R-:W-:Y:S08]  /*25f0*/  @!P5 BRA `(.L_x_35) ;  /* 0x000000000004d947 */ /* 0x004ff00003800000 */
[----:B------:R2:W5:Y:S02]  /*2600*/  LDG.E.LTC128B R178, desc[UR14][R90.64] ;  /* 0x0000000e5ab27981 */ /* 0x000564000c1e1920 */
.L_x_35:
[----:B------:R-:W-:Y:S05]  /*2610*/  BSYNC B1 ;  /* 0x0000000000017941 */ /* 0x000fea0003800000 */
.L_x_34:
[----:B-----5:R-:W-:Y:S01]  /*2620*/  IMAD R17, R178, R15, RZ ;  /* 0x0000000fb2117224 */ /* 0x020fe200078e02ff */
[----:B------:R-:W-:Y:S01]  /*2630*/  LEA.HI.X R161, R156, R165, R157, 0x5, P6 ;  /* 0x000000a59ca17211 */ /* 0x000fe200030f2c9d */
[----:B------:R-:W-:Y:S01]  /*2640*/  IMAD.IADD R19, R9, 0x1, R171 ;  /* 0x0000000109137824 */ /* 0x000fe200078e02ab */
[----:B------:R-:W-:Y:S01]  /*2650*/  IADD3 R174, P6, R158, R174, RZ ;  /* 0x000000ae9eae7210 */ /* 0x000fe20007fde0ff */
[----:B------:R-:W-:Y:S01]  /*2660*/  IMAD R17, R93, R16, R17 ;  /* 0x000000105d117224 */ /* 0x000fe200078e0211 */
[----:B--2---:R-:W-:Y:S01]  /*2670*/  LEA R90, P3, R170, UR10, 0x2 ;  /* 0x0000000aaa5a7c11 */ /* 0x004fe2000f8610ff */
[----:B------:R-:W-:Y:S01]  /*2680*/  BSSY B1, `(.L_x_36) ;  /* 0x0000008000017945 */ /* 0x000fe20003800000 */
[----:B------:R-:W-:Y:S02]  /*2690*/  IADD3.X R175, R159, R8, R175, P6, !PT ;  /* 0x000000089faf7210 */ /* 0x000fe400037fe4af */
[----:B------:R2:W-:Y:S01]  /*26a0*/  @P5 STG.E desc[UR14][R160.64], R17 ;  /* 0x00000011a0005986 */ /* 0x0005e2000c10190e */
[----:B------:R-:W-:-:S02]  /*26b0*/  ISETP.GT.AND P6, PT, R12, 0x8, P1 ;  /* 0x000000080c00780c */ /* 0x000fc40000fc4270 */
[----:B------:R-:W-:Y:S01]  /*26c0*/  LEA.HI.X R91, R170, UR11, R19, 0x2, P3 ;  /* 0x0000000baa5b7c11 */ /* 0x000fe200098f1413 */
[----:B------:R-:W-:-:S10]  /*26d0*/  IMAD.WIDE.U32 R170, R5, UR8, R174 ;  /* 0x0000000805aa7c25 */ /* 0x000fd4000f8e00ae */
[----:B--2---:R-:W-:Y:S05]  /*26e0*/  @!P6 BRA `(.L_x_37) ;  /* 0x000000000004e947 */ /* 0x004fea0003800000 */
[----:B------:R2:W5:Y:S02]  /*26f0*/  LDG.E.LTC128B R178, desc[UR14][R90.64+0x20] ;  /* 0x0000200e5ab27981 */ /* 0x000564000c1e1920 */
.L_x_37:
[----:B------:R-:W-:Y:S05]  /*2700*/  BSYNC B1 ;  /* 0x0000000000017941 */ /* 0x000fea0003800000 */
.L_x_36:
[----:B------:R-:W-:Y:S01]  /*2710*/  ISETP.GT.AND P5, PT, R12, 0x9, P1 ;  /* 0x000000090c00780c */ /* 0x000fe20000fa4270 */
[----:B------:R-:W-:Y:S01]  /*2720*/  IMAD.IADD R19, R9, 0x1, R171 ;  /* 0x0000000109137824 */ /* 0x000fe200078e02ab */
[----:B------:R-:W-:Y:S01]  /*2730*/  LEA R92, P3, R170, UR10, 0x2 ;  /* 0x0000000aaa5c7c11 */ /* 0x000fe2000f8610ff */
[----:B------:R-:W-:Y:S01]  /*2740*/  IMAD.WIDE.U32 R176, R154, 0x7, R176 ;  /* 0x000000079ab07825 */ /* 0x000fe200078e00b0 */
[----:B------:R-:W-:Y:S02]  /*2750*/  BSSY B1, `(.L_x_38) ;  /* 0x000000c000017945 */ /* 0x000fe40003800000 */
[----:B------:R-:W-:Y:S01]  /*2760*/  LEA.HI.X R93, R170, UR11, R19, 0x2, P3 ;  /* 0x0000000baa5d7c11 */ /* 0x000fe200098f1413 */
[----:B-----5:R-:W-:Y:S01]  /*2770*/  IMAD R17, R178, R15, RZ ;  /* 0x0000000fb2117224 */ /* 0x020fe200078e02ff */
[----:B------:R-:W-:Y:S01]  /*2780*/  IADD3 R19, P3, R152, R176, RZ ;  /* 0x000000b098137210 */ /* 0x000fe20007f7e0ff */
[----:B------:R-:W-:Y:S02]  /*2790*/  IMAD.IADD R180, R18, 0x1, R177 ;  /* 0x0000000112b47824 */ /* 0x000fe400078e02b1 */
[----:B------:R-:W-:-:S02]  /*27a0*/  IMAD R17, R94, R16, R17 ;  /* 0x000000105e117224 */ /* 0x000fc400078e0211 */
[----:B------:R-:W-:Y:S01]  /*27b0*/  IMAD.X R94, R180, 0x1, R23, P3 ;  /* 0x00000001b45e7824 */ /* 0x000fe200018e0617 */
[----:B------:R-:W-:Y:S02]  /*27c0*/  LEA R170, P3, R19, UR10, 0x2 ;  /* 0x0000000a13aa7c11 */ /* 0x000fe4000f8610ff */
[----:B------:R3:W-:Y:S01]  /*27d0*/  @P6 STG.E desc[UR14][R162.64+0x20], R17 ;  /* 0x00002011a2006986 */ /* 0x0007e2000c10190e */
[----:B------:R-:W-:Y:S01]  /*27e0*/  ISETP.GT.AND P6, PT, R12, 0x10, P2 ;  /* 0x000000100c00780c */ /* 0x000fe200017c4270 */
[----:B------:R-:W-:-:S12]  /*27f0*/  @!P5 BRA `(.L_x_39) ;  /* 0x000000000004d947 */ /* 0x000fd80003800000 */
[----:B------:R4:W5:Y:S02]  /*2800*/  LDG.E.LTC128B R178, desc[UR14][R92.64+0x20] ;  /* 0x0000200e5cb27981 */ /* 0x000964000c1e1920 */
.L_x_39:
[----:B------:R-:W-:Y:S05]  /*2810*/  BSYNC B1 ;  /* 0x0000000000017941 */ /* 0x000fea0003800000 */
.L_x_38:
[----:B---3-5:R-:W-:Y:S01]  /*2820*/  IMAD R17, R178, R15, RZ ;  /* 0x0000000fb2117224 */ /* 0x028fe200078e02ff */
[----:B------:R-:W-:Y:S01]  /*2830*/  LEA.HI.X R171, R19, UR11, R94, 0x2, P3 ;  /* 0x0000000b13ab7c11 */ /* 0x000fe200098f145e */
[----:B------:R-:W-:Y:S02]  /*2840*/  IMAD.MOV.U32 R182, RZ, RZ, R178 ;  /* 0x000000ffffb67224 */ /* 0x000fe400078e00b2 */
[----:B------:R-:W-:-:S05]  /*2850*/  IMAD R17, R95, R16, R17 ;  /* 0x000000105f117224 */ /* 0x000fca00078e0211 */
[----:B------:R3:W-:Y:S04]  /*2860*/  @P5 STG.E desc[UR14][R160.64+0x20], R17 ;  /* 0x00002011a0005986 */ /* 0x0007e8000c10190e */
[----:B------:R0:W3:Y:S01]  /*2870*/  @P6 LDG.E.LTC128B R182, desc[UR14][R170.64] ;  /* 0x0000000eaab66981 */ /* 0x0000e2000c1e1920 */
[----:B------:R-:W-:Y:S01]  /*2880*/  IMAD.WIDE.U32 R168, R154, 0x7, R168 ;  /* 0x000000079aa87825 */ /* 0x000fe200078e00a8 */
[C---:B------:R-:W-:Y:S01]  /*2890*/  SHF.L.U64.HI R183, R156.reuse, 0x6, R157 ;  /* 0x000000069cb77819 */ /* 0x040fe2000001029d */
[----:B------:R-:W-:Y:S02]  /*28a0*/  BSSY B1, `(.L_x_40) ;  /* 0x000001b000017945 */ /* 0x000fe40003800000 */
[----:B------:R-:W-:Y:S01]  /*28b0*/  IMAD.SHL.U32 R19, R156, 0x40, RZ ;  /* 0x000000409c137824 */ /* 0x000fe200078e00ff */
[----:B------:R-:W-:Y:S01]  /*28c0*/  IADD3 R174, P3, R168, R154, RZ ;  /* 0x0000009aa8ae7210 */ /* 0x000fe20007f7e0ff */
[----:B------:R-:W-:-:S03]  /*28d0*/  IMAD.WIDE.U32 R166, R154, 0x7, R166 ;  /* 0x000000079aa67825 */ /* 0x000fc600078e00a6 */
[----:B------:R-:W-:Y:S02]  /*28e0*/  IADD3.X R175, R155, R18, R169, P3, !PT ;  /* 0x000000129baf7210 */ /* 0x000fe40001ffe4a9 */
[----:B------:R-:W-:Y:S01]  /*28f0*/  IADD3 R168, P3, R19, R172, RZ ;  /* 0x000000ac13a87210 */ /* 0x000fe20007f7e0ff */
[----:B------:R-:W-:-:S04]  /*2900*/  IMAD.WIDE.U32 R94, R11, R154, R174 ;  /* 0x0000009a0b5e7225 */ /* 0x000fc800078e00ae */
[----:B------:R-:W-:Y:S01]  /*2910*/  IMAD.X R169, R183, 0x1, R173, P3 ;  /* 0x00000001b7a97824 */ /* 0x000fe200018e06ad */
[----:B------:R-:W-:Y:S02]  /*2920*/  IADD3 R176, P3, R176, R154, RZ ;  /* 0x0000009ab0b07210 */ /* 0x000fe40007f7e0ff */
[----:B------:R-:W-:-:S03]  /*2930*/  IADD3 R178, P5, R158, R94, RZ ;  /* 0x0000005e9eb27210 */ /* 0x000fc60007fbe0ff */
[----:B------:R-:W-:Y:S01]  /*2940*/  IMAD.X R177, R180, 0x1, R155, P3 ;  /* 0x00000001b4b17824 */ /* 0x000fe200018e069b */
[----:B------:R-:W-:Y:S02]  /*2950*/  IADD3.X R179, R159, R8, R95, P5, !PT ;  /* 0x000000089fb37210 */ /* 0x000fe40002ffe45f */
[----:B0-----:R-:W-:Y:S02]  /*2960*/  IADD3 R170, P5, R166, R154, RZ ;  /* 0x0000009aa6aa7210 */ /* 0x001fe40007fbe0ff */
[----:B------:R-:W-:Y:S01]  /*2970*/  ISETP.GT.AND P3, PT, R12, 0x11, P2 ;  /* 0x000000110c00780c */ /* 0x000fe20001764270 */
[----:B------:R-:W-:Y:S01]  /*2980*/  IMAD.WIDE.U32 R178, R5, UR8, R178 ;  /* 0x0000000805b27c25 */ /* 0x000fe2000f8e00b2 */
[----:B------:R-:W-:-:S03]  /*2990*/  IADD3.X R171, R155, R18, R167, P5, !PT ;  /* 0x000000129bab7210 */ /* 0x000fc60002ffe4a7 */
[----:B------:R-:W-:-:S04]  /*29a0*/  IMAD.WIDE.U32 R180, R11, R154, R170 ;  /* 0x0000009a0bb47225 */ /* 0x000fc800078e00aa */
[----:B---3--:R-:W-:-:S04]  /*29b0*/  IMAD R17, R182, R15, RZ ;  /* 0x0000000fb6117224 */ /* 0x008fc800078e02ff */
[----:B------:R-:W-:Y:S01]  /*29c0*/  IMAD R185, R96, R16, R17 ;  /* 0x0000001060b97224 */ /* 0x000fe200078e0211 */
[----:B------:R-:W-:-:S04]  /*29d0*/  IADD3 R17, P5, R176, R152, RZ ;  /* 0x00000098b0117210 */ /* 0x000fc80007fbe0ff */
[----:B------:R0:W-:Y:S01]  /*29e0*/  @P6 STG.E desc[UR14][R168.64], R185 ;  /* 0x000000b9a8006986 */ /* 0x0001e2000c10190e */
[----:B------:R-:W-:Y:S01]  /*29f0*/  IMAD.X R96, R177, 0x1, R23, P5 ;  /* 0x00000001b1607824 */ /* 0x000fe200028e0617 */
[----:B------:R-:W-:Y:S02]  /*2a00*/  LEA R94, P5, R17, UR10, 0x2 ;  /* 0x0000000a115e7c11 */ /* 0x000fe4000f8a10ff */
[----:B------:R-:W-:Y:S02]  /*2a10*/  IADD3 R166, P6, R19, R164, RZ ;  /* 0x000000a413a67210 */ /* 0x000fe40007fde0ff */
[----:B------:R-:W-:Y:S01]  /*2a20*/  LEA.HI.X R95, R17, UR11, R96, 0x2, P5 ;  /* 0x0000000b115f7c11 */ /* 0x000fe2000a8f1460 */
[----:B------:R-:W-:Y:S10]  /*2a30*/  @!P3 BRA `(.L_x_41) ;  /* 0x000000000004b947 */ /* 0x000ff40003800000 */
[----:B------:R3:W5:Y:S02]  /*2a40*/  LDG.E.LTC128B R182, desc[UR14][R94.64] ;  /* 0x0000000e5eb67981 */ /* 0x000764000c1e1920 */
.L_x_41:
[----:B------:R-:W-:Y:S05]  /*2a50*/  BSYNC B1 ;  /* 0x0000000000017941 */ /* 0x000fea0003800000 */
.L_x_40:
[----:B-----5:R-:W-:Y:S01]  /*2a60*/  IMAD R17, R182, R15, RZ ;  /* 0x0000000fb6117224 */ /* 0x020fe200078e02ff */
[----:B---3--:R-:W-:Y:S01]  /*2a70*/  LEA R94, P5, R178, UR10, 0x2 ;  /* 0x0000000ab25e7c11 */ /* 0x008fe2000f8a10ff */
[----:B------:R-:W-:Y:S01]  /*2a80*/  IMAD.X R167, R183, 0x1, R165, P6 ;  /* 0x00000001b7a77824 */ /* 0x000fe200030e06a5 */
[----:B------:R-:W-:Y:S01]  /*2a90*/  IADD3 R180, P6, R158, R180, RZ ;  /* 0x000000b49eb47210 */ /* 0x000fe20007fde0ff */
[----:B------:R-:W-:Y:S01]  /*2aa0*/  IMAD R17, R97, R16, R17 ;  /* 0x0000001061117224 */ /* 0x000fe200078e0211 */
[----:B------:R-:W-:Y:S01]  /*2ab0*/  BSSY B1, `(.L_x_42) ;  /* 0x0000009000017945 */ /* 0x000fe20003800000 */
[----:B------:R-:W-:Y:S01]  /*2ac0*/  IMAD.IADD R19, R9, 0x1, R179 ;  /* 0x0000000109137824 */ /* 0x000fe200078e02b3 */
[----:B------:R-:W-:Y:S02]  /*2ad0*/  IADD3.X R181, R159, R8, R181, P6, !PT ;  /* 0x000000089fb57210 */ /* 0x000fe400037fe4b5 */
[----:B------:R3:W-:Y:S02]  /*2ae0*/  @P3 STG.E desc[UR14][R166.64], R17 ;  /* 0x00000011a6003986 */ /* 0x0007e4000c10190e */
[----:B------:R-:W-:Y:S01]  /*2af0*/  LEA.HI.X R95, R178, UR11, R19, 0x2, P5 ;  /* 0x0000000bb25f7c11 */ /* 0x000fe2000a8f1413 */
[----:B------:R-:W-:Y:S01]  /*2b00*/  IMAD.WIDE.U32 R178, R5, UR8, R180 ;  /* 0x0000000805b27c25 */ /* 0x000fe2000f8e00b4 */
[----:B------:R-:W-:-:S13]  /*2b10*/  ISETP.GT.AND P5, PT, R12, 0x10, P1 ;  /* 0x000000100c00780c */ /* 0x000fda0000fa4270 */
[----:B---3--:R-:W-:Y:S05]  /*2b20*/  @!P5 BRA `(.L_x_43) ;  /* 0x000000000004d947 */ /* 0x008fea0003800000 */
[----:B------:R3:W5:Y:S02]  /*2b30*/  LDG.E.LTC128B R182, desc[UR14][R94.64+0x20] ;  /* 0x0000200e5eb67981 */ /* 0x000764000c1e1920 */
.L_x_43:
[----:B------:R-:W-:Y:S05]  /*2b40*/  BSYNC B1 ;  /* 0x0000000000017941 */ /* 0x000fea0003800000 */
.L_x_42:
        /* <DEDUP_REMOVED lines=16> */
.L_x_45:
[----:B------:R-:W-:Y:S05]  /*2c50*/  BSYNC B1 ;  /* 0x0000000000017941 */ /* 0x000fea0003800000 */
.L_x_44:
[----:B0----5:R-:W-:Y:S01]  /*2c60*/  IMAD R17, R182, R15, RZ ;  /* 0x0000000fb6117224 */ /* 0x021fe200078e02ff */
[----:B------:R-:W-:Y:S01]  /*2c70*/  LEA.HI.X R177, R19, UR11, R98, 0x2, P3 ;  /* 0x0000000b13b17c11 */ /* 0x000fe200098f1462 */
[----:B------:R-:W-:Y:S02]  /*2c80*/  IMAD.MOV.U32 R184, RZ, RZ, R182 ;  /* 0x000000ffffb87224 */ /* 0x000fe400078e00b6 */
[----:B------:R-:W-:-:S05]  /*2c90*/  IMAD R19, R99, R16, R17 ;  /* 0x0000001063137224 */ /* 0x000fca00078e0211 */
[----:B------:R0:W-:Y:S04]  /*2ca0*/  @P6 STG.E desc[UR14][R166.64+0x20], R19 ;  /* 0x00002013a6006986 */ /* 0x0001e8000c10190e */
[----:B------:R1:W2:Y:S01]  /*2cb0*/  @P5 LDG.E.LTC128B R184, desc[UR14][R176.64] ;  /* 0x0000000eb0b85981 */ /* 0x0002a2000c1e1920 */
[C---:B------:R-:W-:Y:S01]  /*2cc0*/  IMAD.WIDE.U32 R174, R154.reuse, 0x7, R174 ;  /* 0x000000079aae7825 */ /* 0x040fe200078e00ae */
[----:B------:R-:W-:Y:S03]  /*2cd0*/  BSSY B1, `(.L_x_46) ;  /* 0x000001a000017945 */ /* 0x000fe60003800000 */
[----:B------:R-:W-:Y:S01]  /*2ce0*/  IMAD.WIDE.U32 R182, R154, 0x7, R170 ;  /* 0x000000079ab67825 */ /* 0x000fe200078e00aa */
[----:B------:R-:W-:-:S03]  /*2cf0*/  IADD3 R178, P3, R174, R154, RZ ;  /* 0x0000009aaeb27210 */ /* 0x000fc60007f7e0ff */
[----:B------:R-:W-:Y:S01]  /*2d00*/  IMAD R185, R157, 0x60, RZ ;  /* 0x000000609db97824 */ /* 0x000fe200078e02ff */
[----:B------:R-:W-:Y:S01]  /*2d10*/  IADD3.X R179, R155, R18, R175, P3, !PT ;  /* 0x000000129bb37210 */ /* 0x000fe20001ffe4af */
[----:B------:R-:W-:Y:S01]  /*2d20*/  IMAD.WIDE.U32 R170, R156, 0x60, R172 ;  /* 0x000000609caa7825 */ /* 0x000fe200078e00ac */
[----:B------:R-:W-:-:S03]  /*2d30*/  IADD3 R174, P3, R180, R154, RZ ;  /* 0x0000009ab4ae7210 */ /* 0x000fc60007f7e0ff */
[----:B------:R-:W-:Y:S01]  /*2d40*/  IMAD.WIDE.U32 R98, R11, R154, R178 ;  /* 0x0000009a0b627225 */ /* 0x000fe200078e00b2 */
[----:B------:R-:W-:-:S03]  /*2d50*/  IADD3 R17, P6, R174, R152, RZ ;  /* 0x00000098ae117210 */ /* 0x000fc60007fde0ff */
[----:B------:R-:W-:Y:S01]  /*2d60*/  IMAD.X R175, R186, 0x1, R155, P3 ;  /* 0x00000001baaf7824 */ /* 0x000fe200018e069b */
[----:B------:R-:W-:Y:S01]  /*2d70*/  IADD3 R180, P3, R158, R98, RZ ;  /* 0x000000629eb47210 */ /* 0x000fe20007f7e0ff */
[----:B------:R-:W-:Y:S02]  /*2d80*/  IMAD.IADD R171, R171, 0x1, R185 ;  /* 0x00000001abab7824 */ /* 0x000fe400078e02b9 */
[----:B------:R-:W-:Y:S01]  /*2d90*/  IMAD.X R186, R175, 0x1, R23, P6 ;  /* 0x00000001afba7824 */ /* 0x000fe200030e0617 */
[----:B------:R-:W-:Y:S02]  /*2da0*/  IADD3.X R181, R159, R8, R99, P3, !PT ;  /* 0x000000089fb57210 */ /* 0x000fe40001ffe463 */
[----:B------:R-:W-:Y:S02]  /*2db0*/  LEA R98, P3, R17, UR10, 0x2 ;  /* 0x0000000a11627c11 */ /* 0x000fe4000f8610ff */
[----:B-1----:R-:W-:Y:S01]  /*2dc0*/  IADD3 R176, P6, R182, R154, RZ ;  /* 0x0000009ab6b07210 */ /* 0x002fe20007fde0ff */
[----:B------:R-:W-:Y:S01]  /*2dd0*/  IMAD.WIDE.U32 R180, R5, UR8, R180 ;  /* 0x0000000805b47c25 */ /* 0x000fe2000f8e00b4 */
[----:B------:R-:W-:-:S02]  /*2de0*/  LEA.HI.X R99, R17, UR11, R186, 0x2, P3 ;  /* 0x0000000b11637c11 */ /* 0x000fc400098f14ba */
[----:B------:R-:W-:Y:S02]  /*2df0*/  ISETP.GT.AND P3, PT, R12, 0x19, P2 ;  /* 0x000000190c00780c */ /* 0x000fe40001764270 */
[----:B------:R-:W-:-:S03]  /*2e00*/  IADD3.X R177, R155, R18, R183, P6, !PT ;  /* 0x000000129bb17210 */ /* 0x000fc600037fe4b7 */
[----:B------:R-:W-:-:S04]  /*2e10*/  IMAD.WIDE.U32 R182, R11, R154, R176 ;  /* 0x0000009a0bb67225 */ /* 0x000fc800078e00b0 */
[----:B--2---:R-:W-:-:S04]  /*2e20*/  IMAD R17, R184, R15, RZ ;  /* 0x0000000fb8117224 */ /* 0x004fc800078e02ff */
[----:B------:R-:W-:-:S05]  /*2e30*/  IMAD R17, R100, R16, R17 ;  /* 0x0000001064117224 */ /* 0x000fca00078e0211 */
[----:B------:R0:W-:Y:S01]  /*2e40*/  @P5 STG.E desc[UR14][R170.64], R17 ;  /* 0x00000011aa005986 */ /* 0x0001e2000c10190e */
[----:B------:R-:W-:Y:S05]  /*2e50*/  @!P3 BRA `(.L_x_47) ;  /* 0x000000000004b947 */ /* 0x000fea0003800000 */
[----:B------:R1:W5:Y:S02]  /*2e60*/  LDG.E.LTC128B R184, desc[UR14][R98.64] ;  /* 0x0000000e62b87981 */ /* 0x000364000c1e1920 */
.L_x_47:
[----:B------:R-:W-:Y:S05]  /*2e70*/  BSYNC B1 ;  /* 0x0000000000017941 */ /* 0x000fea0003800000 */
.L_x_46:
[----:B-1----:R-:W-:Y:S01]  /*2e80*/  IMAD.WIDE.U32 R98, R156, 0x60, R164 ;  /* 0x000000609c627825 */ /* 0x002fe200078e00a4 */
[----:B------:R-:W-:Y:S01]  /*2e90*/  LEA R100, P5, R180, UR10, 0x2 ;  /* 0x0000000ab4647c11 */ /* 0x000fe2000f8a10ff */
[----:B------:R-:W-:Y:S01]  /*2ea0*/  BSSY B1, `(.L_x_48) ;  /* 0x000000e000017945 */ /* 0x000fe20003800000 */
[----:B------:R-:W-:Y:S01]  /*2eb0*/  IADD3 R182, P6, R158, R182, RZ ;  /* 0x000000b69eb67210 */ /* 0x000fe20007fde0ff */
[----:B0----5:R-:W-:Y:S02]  /*2ec0*/  IMAD R17, R184, R15, RZ ;  /* 0x0000000fb8117224 */ /* 0x021fe400078e02ff */
[----:B------:R-:W-:Y:S01]  /*2ed0*/  IMAD.IADD R99, R185, 0x1, R99 ;  /* 0x00000001b9637824 */ /* 0x000fe200078e0263 */
[----:B------:R-:W-:Y:S01]  /*2ee0*/  IADD3.X R183, R159, R8, R183, P6, !PT ;  /* 0x000000089fb77210 */ /* 0x000fe200037fe4b7 */
[----:B------:R-:W-:Y:S02]  /*2ef0*/  IMAD R17, R101, R16, R17 ;  /* 0x0000001065117224 */ /* 0x000fe400078e0211 */
[----:B------:R-:W-:-:S02]  /*2f00*/  IMAD.IADD R19, R9, 0x1, R181 ;  /* 0x0000000109137824 */ /* 0x000fc400078e02b5 */
[----:B------:R-:W-:Y:S01]  /*2f10*/  IMAD.MOV.U32 R186, RZ, RZ, R184 ;  /* 0x000000ffffba7224 */ /* 0x000fe200078e00b8 */
[----:B------:R0:W-:Y:S02]  /*2f20*/  @P3 STG.E desc[UR14][R98.64], R17 ;  /* 0x0000001162003986 */ /* 0x0001e4000c10190e */
[----:B------:R-:W-:Y:S01]  /*2f30*/  LEA.HI.X R101, R180, UR11, R19, 0x2, P5 ;  /* 0x0000000bb4657c11 */ /* 0x000fe2000a8f1413 */
[----:B------:R-:W-:Y:S01]  /*2f40*/  IMAD.WIDE.U32 R180, R5, UR8, R182 ;  /* 0x0000000805b47c25 */ /* 0x000fe2000f8e00b6 */
[----:B------:R-:W-:-:S13]  /*2f50*/  ISETP.GT.AND P5, PT, R12, 0x18, P1 ;  /* 0x000000180c00780c */ /* 0x000fda0000fa4270 */
[----:B0-----:R-:W-:Y:S05]  /*2f60*/  @!P5 BRA `(.L_x_49) ;  /* 0x000000000004d947 */ /* 0x001fea0003800000 */
[----:B------:R0:W5:Y:S02]  /*2f70*/  LDG.E.LTC128B R186, desc[UR14][R100.64+0x20] ;  /* 0x0000200e64ba7981 */ /* 0x000164000c1e1920 */
.L_x_49:
[----:B------:R-:W-:Y:S05]  /*2f80*/  BSYNC B1 ;  /* 0x0000000000017941 */ /* 0x000fea0003800000 */
.L_x_48:
[----:B-----5:R-:W-:Y:S01]  /*2f90*/  IMAD R17, R186, R15, RZ ;  /* 0x0000000fba117224 */ /* 0x020fe200078e02ff */
[----:B------:R-:W-:Y:S01]  /*2fa0*/  BSSY B1, `(.L_x_50) ;  /* 0x000000f000017945 */ /* 0x000fe20003800000 */
[----:B------:R-:W-:Y:S01]  /*2fb0*/  IMAD.WIDE.U32 R184, R154, 0x7, R174 ;  /* 0x000000079ab87825 */ /* 0x000fe200078e00ae */
[----:B------:R-:W-:Y:S02]  /*2fc0*/  LEA R174, P3, R180, UR10, 0x2 ;  /* 0x0000000ab4ae7c11 */ /* 0x000fe4000f8610ff */
[----:B------:R-:W-:Y:S01]  /*2fd0*/  ISETP.GT.AND P6, PT, R12, 0x20, P2 ;  /* 0x000000200c00780c */ /* 0x000fe200017c4270 */
[----:B------:R-:W-:Y:S02]  /*2fe0*/  IMAD R17, R102, R16, R17 ;  /* 0x0000001066117224 */ /* 0x000fe400078e0211 */
[----:B------:R-:W-:Y:S02]  /*2ff0*/  IMAD.IADD R19, R9, 0x1, R181 ;  /* 0x0000000109137824 */ /* 0x000fe400078e02b5 */
[----:B------:R-:W-:Y:S01]  /*3000*/  IMAD.IADD R187, R18, 0x1, R185 ;  /* 0x0000000112bb7824 */ /* 0x000fe200078e02b9 */
[----:B------:R1:W-:Y:S01]  /*3010*/  @P5 STG.E desc[UR14][R170.64+0x20], R17 ;  /* 0x00002011aa005986 */ /* 0x0003e2000c10190e */
[----:B------:R-:W-:-:S02]  /*3020*/  ISETP.GT.AND P5, PT, R12, 0x19, P1 ;  /* 0x000000190c00780c */ /* 0x000fc40000fa4270 */
[----:B------:R-:W-:Y:S02]  /*3030*/  LEA.HI.X R175, R180, UR11, R19, 0x2, P3 ;  /* 0x0000000bb4af7c11 */ /* 0x000fe400098f1413 */
[----:B------:R-:W-:-:S05]  /*3040*/  IADD3 R19, P3, R152, R184, RZ ;  /* 0x000000b898137210 */ /* 0x000fca0007f7e0ff */
[----:B------:R-:W-:Y:S01]  /*3050*/  IMAD.X R102, R187, 0x1, R23, P3 ;  /* 0x00000001bb667824 */ /* 0x000fe200018e0617 */
[----:B------:R-:W-:-:S03]  /*3060*/  LEA R182, P3, R19, UR10, 0x2 ;  /* 0x0000000a13b67c11 */ /* 0x000fc6000f8610ff */
[----:B-1----:R-:W-:Y:S10]  /*3070*/  @!P5 BRA `(.L_x_51) ;  /* 0x000000000004d947 */ /* 0x002ff40003800000 */
[----:B------:R1:W5:Y:S02]  /*3080*/  LDG.E.LTC128B R186, desc[UR14][R174.64+0x20] ;  /* 0x0000200eaeba7981 */ /* 0x000364000c1e1920 */
.L_x_51:
[----:B------:R-:W-:Y:S05]  /*3090*/  BSYNC B1 ;  /* 0x0000000000017941 */ /* 0x000fea0003800000 */
.L_x_50:
[----:B-----5:R-:W-:Y:S01]  /*30a0*/  IMAD R17, R186, R15, RZ ;  /* 0x0000000fba117224 */ /* 0x020fe200078e02ff */
[----:B------:R-:W-:Y:S01]  /*30b0*/  LEA.HI.X R183, R19, UR11, R102, 0x2, P3 ;  /* 0x0000000b13b77c11 */ /* 0x000fe200098f1466 */
[----:B------:R-:W-:Y:S02]  /*30c0*/  IMAD.MOV.U32 R192, RZ, RZ, R186 ;  /* 0x000000ffffc07224 */ /* 0x000fe400078e00ba */
[----:B------:R-:W-:-:S05]  /*30d0*/  IMAD R17, R103, R16, R17 ;  /* 0x0000001067117224 */ /* 0x000fca00078e0211 */
[----:B------:R2:W-:Y:S04]  /*30e0*/  @P5 STG.E desc[UR14][R98.64+0x20], R17 ;  /* 0x0000201162005986 */ /* 0x0005e8000c10190e */
[----:B------:R0:W2:Y:S01]  /*30f0*/  @P6 LDG.E.LTC128B R192, desc[UR14][R182.64] ;  /* 0x0000000eb6c06981 */ /* 0x0000a2000c1e1920 */
        /* <DEDUP_REMOVED lines=19> */
[----:B--2---:R-:W-:-:S04]  /*3230*/  IMAD R17, R192, R15, RZ ;  /* 0x0000000fc0117224 */ /* 0x004fc800078e02ff */
        /* <DEDUP_REMOVED lines=9> */
.L_x_53:
[----:B------:R-:W-:Y:S05]  /*32d0*/  BSYNC B1 ;  /* 0x0000000000017941 */ /* 0x000fea0003800000 */
.L_x_52:
[----:B-----5:R-:W-:Y:S01]  /*32e0*/  IMAD R17, R192, R15, RZ ;  /* 0x0000000fc0117224 */ /* 0x020fe200078e02ff */
[----:B------:R-:W-:Y:S01]  /*32f0*/  LEA R102, P5, R188, UR10, 0x2 ;  /* 0x0000000abc667c11 */ /* 0x000fe2000f8a10ff */
[----:B------:R-:W-:Y:S01]  /*3300*/  IMAD.X R177, R193, 0x1, R165, P6 ;  /* 0x00000001c1b17824 */ /* 0x000fe200030e06a5 */
[----:B--2---:R-:W-:Y:S01]  /*3310*/  IADD3 R186, P6, R158, R190, RZ ;  /* 0x000000be9eba7210 */ /* 0x004fe20007fde0ff */
        /* <DEDUP_REMOVED lines=8> */
[----:B--2---:R-:W-:Y:S05]  /*33a0*/  @!P5 BRA `(.L_x_55) ;  /* 0x000000000004d947 */ /* 0x004fea0003800000 */
[----:B------:R2:W5:Y:S02]  /*33b0*/  LDG.E.LTC128B R192, desc[UR14][R102.64+0x20] ;  /* 0x0000200e66c07981 */ /* 0x000564000c1e1920 */
.L_x_55:
[----:B------:R-:W-:Y:S05]  /*33c0*/  BSYNC B1 ;  /* 0x0000000000017941 */ /* 0x000fea0003800000 */
.L_x_54:
        /* <DEDUP_REMOVED lines=11> */
[----:B------:R-:W-:Y:S01]  /*3480*/  LEA R186, P3, R19, UR10, 0x2 ;  /* 0x0000000a13ba7c11 */ /* 0x000fe2000f8610ff */
[----:B------:R-:W-:Y:S01]  /*3490*/  IMAD.MOV.U32 R190, RZ, RZ, R192 ;  /* 0x000000ffffbe7224 */ /* 0x000fe200078e00c0 */
[----:B------:R0:W-:Y:S01]  /*34a0*/  @P5 STG.E desc[UR14][R178.64+0x20], R17 ;  /* 0x00002011b2005986 */ /* 0x0001e2000c10190e */
[----:B------:R-:W-:Y:S01]  /*34b0*/  ISETP.GT.AND P5, PT, R12, 0x28, P2 ;  /* 0x000000280c00780c */ /* 0x000fe200017a4270 */
[----:B------:R-:W-:-:S12]  /*34c0*/  @!P6 BRA `(.L_x_57) ;  /* 0x000000000004e947 */ /* 0x000fd80003800000 */
[----:B------:R0:W5:Y:S02]  /*34d0*/  LDG.E.LTC128B R190, desc[UR14][R104.64+0x20] ;  /* 0x0000200e68be7981 */ /* 0x000164000c1e1920 */
.L_x_57:
[----:B------:R-:W-:Y:S05]  /*34e0*/  BSYNC B1 ;  /* 0x0000000000017941 */ /* 0x000fea0003800000 */
.L_x_56:
[----:B0----5:R-:W-:Y:S01]  /*34f0*/  IMAD R17, R190, R15, RZ ;  /* 0x0000000fbe117224 */ /* 0x021fe200078e02ff */
[----:B------:R-:W-:-:S03]  /*3500*/  LEA.HI.X R187, R19, UR11, R106, 0x2, P3 ;  /* 0x0000000b13bb7c11 */ /* 0x000fc600098f146a */
[----:B------:R-:W-:-:S05]  /*3510*/  IMAD R19, R107, R16, R17 ;  /* 0x000000106b137224 */ /* 0x000fca00078e0211 */
[----:B------:R0:W-:Y:S04]  /*3520*/  @P6 STG.E desc[UR14][R176.64+0x20], R19 ;  /* 0x00002013b0006986 */ /* 0x0001e8000c10190e */
[----:B------:R1:W2:Y:S01]  /*3530*/  @P5 LDG.E.LTC128B R190, desc[UR14][R186.64] ;  /* 0x0000000ebabe5981 */ /* 0x0002a2000c1e1920 */
[C---:B------:R-:W-:Y:S01]  /*3540*/  IMAD.WIDE.U32 R180, R154.reuse, 0x7, R180 ;  /* 0x000000079ab47825 */ /* 0x040fe200078e00b4 */
[----:B------:R-:W-:Y:S03]  /*3550*/  BSSY B1, `(.L_x_58) ;  /* 0x000001a000017945 */ /* 0x000fe60003800000 */
[----:B------:R-:W-:Y:S01]  /*3560*/  IMAD.WIDE.U32 R192, R154, 0x7, R182 ;  /* 0x000000079ac07825 */ /* 0x000fe200078e00b6 */
[----:B------:R-:W-:-:S04]  /*3570*/  IADD3 R184, P3, R180, R154, RZ ;  /* 0x0000009ab4b87210 */ /* 0x000fc80007f7e0ff */
[----:B------:R-:W-:Y:S01]  /*3580*/  IADD3.X R185, R155, R18, R181, P3, !PT ;  /* 0x000000129bb97210 */ /* 0x000fe20001ffe4b5 */
[----:B------:R-:W-:Y:S01]  /*3590*/  IMAD.WIDE.U32 R180, R156, 0xa0, R172 ;  /* 0x000000a09cb47825 */ /* 0x000fe200078e00ac */
[----:B------:R-:W-:-:S03]  /*35a0*/  IADD3 R188, P3, R188, R154, RZ ;  /* 0x0000009abcbc7210 */ /* 0x000fc60007f7e0ff */
[----:B------:R-:W-:Y:S01]  /*35b0*/  IMAD.WIDE.U32 R106, R11, R154, R184 ;  /* 0x0000009a0b6a7225 */ /* 0x000fe200078e00b8 */
[----:B------:R-:W-:-:S03]  /*35c0*/  IADD3 R17, P6, R188, R152, RZ ;  /* 0x00000098bc117210 */ /* 0x000fc60007fde0ff */
[----:B------:R-:W-:Y:S01]  /*35d0*/  IMAD.X R189, R191, 0x1, R155, P3 ;  /* 0x00000001bfbd7824 */ /* 0x000fe200018e069b */
[----:B------:R-:W-:Y:S01]  /*35e0*/  IADD3 R182, P3, R158, R106, RZ ;  /* 0x0000006a9eb67210 */ /* 0x000fe20007f7e0ff */
[----:B------:R-:W-:Y:S02]  /*35f0*/  IMAD R191, R157, 0xa0, RZ ;  /* 0x000000a09dbf7824 */ /* 0x000fe400078e02ff */
[----:B------:R-:W-:Y:S01]  /*3600*/  IMAD.X R194, R189, 0x1, R23, P6 ;  /* 0x00000001bdc27824 */ /* 0x000fe200030e0617 */
[----:B------:R-:W-:Y:S01]  /*3610*/  IADD3.X R183, R159, R8, R107, P3, !PT ;  /* 0x000000089fb77210 */ /* 0x000fe20001ffe46b */
[----:B------:R-:W-:Y:S01]  /*3620*/  IMAD.IADD R181, R181, 0x1, R191 ;  /* 0x00000001b5b57824 */ /* 0x000fe200078e02bf */
        /* <DEDUP_REMOVED lines=12> */
.L_x_59:
[----:B------:R-:W-:Y:S05]  /*36f0*/  BSYNC B1 ;  /* 0x0000000000017941 */ /* 0x000fea0003800000 */
.L_x_58:
        /* <DEDUP_REMOVED lines=9> */
[----:B------:R-:W-:Y:S01]  /*3790*/  IMAD.WIDE.U32 R192, R5, UR8, R192 ;  /* 0x0000000805c07c25 */ /* 0x000fe2000f8e00c0 */
[----:B------:R0:W-:Y:S02]  /*37a0*/  @P3 STG.E desc[UR14][R106.64], R17 ;  /* 0x000000116a003986 */ /* 0x0001e4000c10190e */
[----:B------:R-:W-:Y:S02]  /*37b0*/  LEA.HI.X R109, R182, UR11, R19, 0x2, P5 ;  /* 0x0000000bb66d7c11 */ /* 0x000fe4000a8f1413 */
[----:B------:R-:W-:-:S13]  /*37c0*/  ISETP.GT.AND P5, PT, R12, 0x28, P1 ;  /* 0x000000280c00780c */ /* 0x000fda0000fa4270 */
[----:B0-----:R-:W-:Y:S05]  /*37d0*/  @!P5 BRA `(.L_x_61) ;  /* 0x000000000004d947 */ /* 0x001fea0003800000 */
[----:B------:R0:W5:Y:S02]  /*37e0*/  LDG.E.LTC128B R190, desc[UR14][R108.64+0x20] ;  /* 0x0000200e6cbe7981 */ /* 0x000164000c1e1920 */
.L_x_61:
[----:B------:R-:W-:Y:S05]  /*37f0*/  BSYNC B1 ;  /* 0x0000000000017941 */ /* 0x000fea0003800000 */
.L_x_60:
        /* <DEDUP_REMOVED lines=16> */
.L_x_63:
[----:B------:R-:W-:Y:S05]  /*3900*/  BSYNC B1 ;  /* 0x0000000000017941 */ /* 0x000fea0003800000 */
.L_x_62:
[----:B-1---5:R-:W-:Y:S01]  /*3910*/  IMAD R17, R190, R15, RZ ;  /* 0x0000000fbe117224 */ /* 0x022fe200078e02ff */
[----:B------:R-:W-:Y:S01]  /*3920*/  LEA.HI.X R197, R19, UR11, R110, 0x2, P3 ;  /* 0x0000000b13c57c11 */ /* 0x000fe200098f146e */
[----:B------:R-:W-:Y:S02]  /*3930*/  IMAD.MOV.U32 R194, RZ, RZ, R190 ;  /* 0x000000ffffc27224 */ /* 0x000fe400078e00be */
[----:B------:R-:W-:-:S05]  /*3940*/  IMAD R19, R111, R16, R17 ;  /* 0x000000106f137224 */ /* 0x000fca00078e0211 */
[----:B------:R1:W-:Y:S04]  /*3950*/  @P6 STG.E desc[UR14][R106.64+0x20], R19 ;  /* 0x000020136a006986 */ /* 0x0003e8000c10190e */
[----:B------:R0:W3:Y:S01]  /*3960*/  @P5 LDG.E.LTC128B R194, desc[UR14][R196.64] ;  /* 0x0000000ec4c25981 */ /* 0x0000e2000c1e1920 */
        /* <DEDUP_REMOVED lines=13> */
[----:B0-----:R-:W-:Y:S01]  /*3a40*/  IMAD.X R196, R193, 0x1, R23, P6 ;  /* 0x00000001c1c47824 */ /* 0x001fe200030e0617 */
[----:B------:R-:W-:Y:S02]  /*3a50*/  IADD3 R188, P6, R186, R154, RZ ;  /* 0x0000009ababc7210 */ /* 0x000fe40007fde0ff */
[----:B------:R-:W-:Y:S02]  /*3a60*/  IADD3.X R111, R159, R8, R111, P3, !PT ;  /* 0x000000089f6f7210 */ /* 0x000fe40001ffe46f */
[----:B------:R-:W-:Y:S02]  /*3a70*/  LEA R186, P3, R17, UR10, 0x2 ;  /* 0x0000000a11ba7c11 */ /* 0x000fe4000f8610ff */
[----:B------:R-:W-:Y:S01]  /*3a80*/  IADD3.X R189, R155, R18, R187, P6, !PT ;  /* 0x000000129bbd7210 */ /* 0x000fe200037fe4bb */
[----:B------:R-:W-:Y:S01]  /*3a90*/  IMAD.WIDE.U32 R110, R5, UR8, R110 ;  /* 0x00000008056e7c25 */ /* 0x000fe2000f8e006e */
[----:B------:R-:W-:-:S02]  /*3aa0*/  LEA.HI.X R187, R17, UR11, R196, 0x2, P3 ;  /* 0x0000000b11bb7c11 */ /* 0x000fc400098f14c4 */
[----:B------:R-:W-:Y:S01]  /*3ab0*/  ISETP.GT.AND P3, PT, R12, 0x31, P2 ;  /* 0x000000310c00780c */ /* 0x000fe20001764270 */
[----:B------:R-:W-:-:S04]  /*3ac0*/  IMAD.WIDE.U32 R196, R11, R154, R188 ;  /* 0x0000009a0bc47225 */ /* 0x000fc800078e00bc */
[----:B---3--:R-:W-:-:S04]  /*3ad0*/  IMAD R17, R194, R15, RZ ;  /* 0x0000000fc2117224 */ /* 0x008fc800078e02ff */
[----:B------:R-:W-:-:S05]  /*3ae0*/  IMAD R17, R112, R16, R17 ;  /* 0x0000001070117224 */ /* 0x000fca00078e0211 */
[----:B------:R1:W-:Y:S01]  /*3af0*/  @P5 STG.E desc[UR14][R184.64], R17 ;  /* 0x00000011b8005986 */ /* 0x0003e2000c10190e */
[----:B------:R-:W-:Y:S05]  /*3b00*/  @!P3 BRA `(.L_x_65) ;  /* 0x000000000004b947 */ /* 0x000fea0003800000 */
[----:B------:R0:W5:Y:S02]  /*3b10*/  LDG.E.LTC128B R194, desc[UR14][R186.64] ;  /* 0x0000000ebac27981 */ /* 0x000164000c1e1920 */
.L_x_65:
[----:B------:R-:W-:Y:S05]  /*3b20*/  BSYNC B1 ;  /* 0x0000000000017941 */ /* 0x000fea0003800000 */
.L_x_64:
[----:B-1----:R-:W-:Y:S01]  /*3b30*/  IMAD.IADD R19, R9, 0x1, R111 ;  /* 0x0000000109137824 */ /* 0x002fe200078e026f */
[----:B------:R-:W-:Y:S01]  /*3b40*/  LEA R112, P5, R110, UR10, 0x2 ;  /* 0x0000000a6e707c11 */ /* 0x000fe2000f8a10ff */
[----:B-----5:R-:W-:Y:S01]  /*3b50*/  IMAD R17, R194, R15, RZ ;  /* 0x0000000fc2117224 */ /* 0x020fe200078e02ff */
[----:B------:R-:W-:Y:S01]  /*3b60*/  IADD3 R198, P6, R158, R196, RZ ;  /* 0x000000c49ec67210 */ /* 0x000fe20007fde0ff */
[----:B0-----:R-:W-:Y:S01]  /*3b70*/  IMAD.WIDE.U32 R186, R156, 0xc0, R164 ;  /* 0x000000c09cba7825 */ /* 0x001fe200078e00a4 */
[----:B------:R-:W-:Y:S02]  /*3b80*/  BSSY B1, `(.L_x_66) ;  /* 0x000000b000017945 */ /* 0x000fe40003800000 */
[----:B------:R-:W-:Y:S01]  /*3b90*/  IADD3.X R199, R159, R8, R197, P6, !PT ;  /* 0x000000089fc77210 */ /* 0x000fe200037fe4c5 */
[----:B------:R-:W-:Y:S01]  /*3ba0*/  IMAD R17, R113, R16, R17 ;  /* 0x0000001071117224 */ /* 0x000fe200078e0211 */
[----:B------:R-:W-:Y:S01]  /*3bb0*/  LEA.HI.X R113, R110, UR11, R19, 0x2, P5 ;  /* 0x0000000b6e717c11 */ /* 0x000fe2000a8f1413 */
[----:B------:R-:W-:Y:S01]  /*3bc0*/  IMAD.IADD R111, R195, 0x1, R187 ;  /* 0x00000001c36f7824 */ /* 0x000fe200078e02bb */
[----:B------:R-:W-:Y:S01]  /*3bd0*/  ISETP.GT.AND P5, PT, R12, 0x30, P1 ;  /* 0x000000300c00780c */ /* 0x000fe20000fa4270 */
[----:B------:R-:W-:-:S02]  /*3be0*/  IMAD.MOV.U32 R110, RZ, RZ, R186 ;  /* 0x000000ffff6e7224 */ /* 0x000fc400078e00ba */
[----:B------:R-:W-:-:S03]  /*3bf0*/  IMAD.WIDE.U32 R198, R5, UR8, R198 ;  /* 0x0000000805c67c25 */ /* 0x000fc6000f8e00c6 */
[----:B------:R0:W-:Y:S07]  /*3c00*/  @P3 STG.E desc[UR14][R110.64], R17 ;  /* 0x000000116e003986 */ /* 0x0001ee000c10190e */
[----:B------:R-:W-:Y:S05]  /*3c10*/  @!P5 BRA `(.L_x_67) ;  /* 0x000000000004d947 */ /* 0x000fea0003800000 */
[----:B------:R1:W5:Y:S02]  /*3c20*/  LDG.E.LTC128B R194, desc[UR14][R112.64+0x20] ;  /* 0x0000200e70c27981 */ /* 0x000364000c1e1920 */
.L_x_67:
[----:B------:R-:W-:Y:S05]  /*3c30*/  BSYNC B1 ;  /* 0x0000000000017941 */ /* 0x000fea0003800000 */
.L_x_66:
[----:B------:R-:W-:Y:S01]  /*3c40*/  ISETP.GT.AND P6, PT, R12, 0x31, P1 ;  /* 0x000000310c00780c */ /* 0x000fe20000fc4270 */
[----:B------:R-:W-:Y:S01]  /*3c50*/  IMAD.IADD R19, R9, 0x1, R199 ;  /* 0x0000000109137824 */ /* 0x000fe200078e02c7 */
[----:B------:R-:W-:Y:S01]  /*3c60*/  LEA R186, P3, R198, UR10, 0x2 ;  /* 0x0000000ac6ba7c11 */ /* 0x000fe2000f8610ff */
[----:B------:R-:W-:Y:S01]  /*3c70*/  IMAD.WIDE.U32 R196, R154, 0x7, R192 ;  /* 0x000000079ac47825 */ /* 0x000fe200078e00c0 */
[----:B------:R-:W-:Y:S02]  /*3c80*/  BSSY B1, `(.L_x_68) ;  /* 0x000000c000017945 */ /* 0x000fe40003800000 */
[----:B------:R-:W-:Y:S01]  /*3c90*/  LEA.HI.X R187, R198, UR11, R19, 0x2, P3 ;  /* 0x0000000bc6bb7c11 */ /* 0x000fe200098f1413 */
[----:B0----5:R-:W-:Y:S01]  /*3ca0*/  IMAD R17, R194, R15, RZ ;  /* 0x0000000fc2117224 */ /* 0x021fe200078e02ff */
        /* <DEDUP_REMOVED lines=9> */
.L_x_69:
[----:B------:R-:W-:Y:S05]  /*3d40*/  BSYNC B1 ;  /* 0x0000000000017941 */ /* 0x000fea0003800000 */
.L_x_68:
[----:B0----5:R-:W-:Y:S01]  /*3d50*/  IMAD R17, R194, R15, RZ ;  /* 0x0000000fc2117224 */ /* 0x021fe200078e02ff */
[----:B------:R-:W-:-:S03]  /*3d60*/  LEA.HI.X R199, R19, UR11, R114, 0x2, P3 ;  /* 0x0000000b13c77c11 */ /* 0x000fc600098f1472 */
[----:B------:R-:W-:-:S05]  /*3d70*/  IMAD R19, R115, R16, R17 ;  /* 0x0000001073137224 */ /* 0x000fca00078e0211 */
[----:B------:R0:W-:Y:S04]  /*3d80*/  @P6 STG.E desc[UR14][R110.64+0x20], R19 ;  /* 0x000020136e006986 */ /* 0x0001e8000c10190e */
[----:B------:R1:W2:Y:S01]  /*3d90*/  @P5 LDG.E.LTC128B R194, desc[UR14][R198.64] ;  /* 0x0000000ec6c25981 */ /* 0x0002a2000c1e1920 */
[----:B------:R-:W-:Y:S01]  /*3da0*/  IMAD.WIDE.U32 R190, R154, 0x7, R190 ;  /* 0x000000079abe7825 */ /* 0x000fe200078e00be */
[----:B------:R-:W-:Y:S02]  /*3db0*/  BSSY B1, `(.L_x_70) ;  /* 0x000001a000017945 */ /* 0x000fe40003800000 */
[----:B------:R-:W-:-:S04]  /*3dc0*/  IADD3 R192, P3, R190, R154, RZ ;  /* 0x0000009abec07210 */ /* 0x000fc80007f7e0ff */
[----:B------:R-:W-:Y:S02]  /*3dd0*/  IADD3.X R193, R155, R18, R191, P3, !PT ;  /* 0x000000129bc17210 */ /* 0x000fe40001ffe4bf */
[----:B------:R-:W-:Y:S01]  /*3de0*/  IADD3 R190, P3, R196, R154, RZ ;  /* 0x0000009ac4be7210 */ /* 0x000fe20007f7e0ff */
[----:B------:R-:W-:-:S03]  /*3df0*/  IMAD.WIDE.U32 R196, R154, 0x7, R188 ;  /* 0x000000079ac47825 */ /* 0x000fc600078e00bc */
[----:B------:R-:W-:Y:S01]  /*3e00*/  IADD3 R17, P6, R190, R152, RZ ;  /* 0x00000098be117210 */ /* 0x000fe20007fde0ff */
[----:B------:R-:W-:-:S04]  /*3e10*/  IMAD.WIDE.U32 R114, R11, R154, R192 ;  /* 0x0000009a0b727225 */ /* 0x000fc800078e00c0 */
[----:B------:R-:W-:Y:S01]  /*3e20*/  IMAD.X R191, R195, 0x1, R155, P3 ;  /* 0x00000001c3bf7824 */ /* 0x000fe200018e069b */
[----:B------:R-:W-:Y:S01]  /*3e30*/  IADD3 R114, P3, R158, R114, RZ ;  /* 0x000000729e727210 */ /* 0x000fe20007f7e0ff */
[----:B------:R-:W-:Y:S02]  /*3e40*/  IMAD R195, R157, 0xe0, RZ ;  /* 0x000000e09dc37824 */ /* 0x000fe400078e02ff */
[----:B------:R-:W-:Y:S01]  /*3e50*/  IMAD.X R200, R191, 0x1, R23, P6 ;  /* 0x00000001bfc87824 */ /* 0x000fe200030e0617 */
[----:B------:R-:W-:Y:S01]  /*3e60*/  IADD3.X R115, R159, R8, R115, P3, !PT ;  /* 0x000000089f737210 */ /* 0x000fe20001ffe473 */
[----:B------:R-:W-:Y:S01]  /*3e70*/  IMAD.WIDE.U32 R188, R156, 0xe0, R172 ;  /* 0x000000e09cbc7825 */ /* 0x000fe200078e00ac */
[----:B-1----:R-:W-:Y:S02]  /*3e80*/  LEA R198, P3, R17, UR10, 0x2 ;  /* 0x0000000a11c67c11 */ /* 0x002fe4000f8610ff */
[----:B------:R-:W-:Y:S01]  /*3e90*/  IADD3 R196, P6, R196, R154, RZ ;  /* 0x0000009ac4c47210 */ /* 0x000fe20007fde0ff */
[----:B------:R-:W-:Y:S01]  /*3ea0*/  IMAD.IADD R189, R189, 0x1, R195 ;  /* 0x00000001bdbd7824 */ /* 0x000fe200078e02c3 */
[----:B------:R-:W-:Y:S01]  /*3eb0*/  LEA.HI.X R199, R17, UR11, R200, 0x2, P3 ;  /* 0x0000000b11c77c11 */ /* 0x000fe200098f14c8 */
[----:B------:R-:W-:Y:S01]  /*3ec0*/  IMAD.WIDE.U32 R114, R5, UR8, R114 ;  /* 0x0000000805727c25 */ /* 0x000fe2000f8e0072 */
[----:B------:R-:W-:-:S02]  /*3ed0*/  ISETP.GT.AND P3, PT, R12, 0x39, P2 ;  /* 0x000000390c00780c */ /* 0x000fc40001764270 */
[----:B------:R-:W-:-:S03]  /*3ee0*/  IADD3.X R197, R155, R18, R197, P6, !PT ;  /* 0x000000129bc57210 */ /* 0x000fc600037fe4c5 */
[----:B------:R-:W-:-:S04]  /*3ef0*/  IMAD.WIDE.U32 R200, R11, R154, R196 ;  /* 0x0000009a0bc87225 */ /* 0x000fc800078e00c4 */
[----:B--2---:R-:W-:-:S04]  /*3f00*/  IMAD R17, R194, R15, RZ ;  /* 0x0000000fc2117224 */ /* 0x004fc800078e02ff */
[----:B------:R-:W-:-:S05]  /*3f10*/  IMAD R17, R116, R16, R17 ;  /* 0x0000001074117224 */ /* 0x000fca00078e0211 */
[----:B------:R0:W-:Y:S01]  /*3f20*/  @P5 STG.E desc[UR14][R188.64], R17 ;  /* 0x00000011bc005986 */ /* 0x0001e2000c10190e */
[----:B------:R-:W-:Y:S05]  /*3f30*/  @!P3 BRA `(.L_x_71) ;  /* 0x000000000004b947 */ /* 0x000fea0003800000 */
[----:B------:R1:W5:Y:S02]  /*3f40*/  LDG.E.LTC128B R194, desc[UR14][R198.64] ;  /* 0x0000000ec6c27981 */ /* 0x000364000c1e1920 */
.L_x_71:
[----:B------:R-:W-:Y:S05]  /*3f50*/  BSYNC B1 ;  /* 0x0000000000017941 */ /* 0x000fea0003800000 */
.L_x_70:
[----:B0-----:R-:W-:Y:S01]  /*3f60*/  IMAD.IADD R19, R9, 0x1, R115 ;  /* 0x0000000109137824 */ /* 0x001fe200078e0273 */
[----:B------:R-:W-:Y:S01]  /*3f70*/  LEA R116, P5, R114, UR10, 0x2 ;  /* 0x0000000a72747c11 */ /* 0x000fe2000f8a10ff */
[----:B-----5:R-:W-:Y:S01]  /*3f80*/  IMAD R17, R194, R15, RZ ;  /* 0x0000000fc2117224 */ /* 0x020fe200078e02ff */
[----:B------:R-:W-:Y:S01]  /*3f90*/  IADD3 R200, P6, R158, R200, RZ ;  /* 0x000000c89ec87210 */ /* 0x000fe20007fde0ff */
[----:B-1----:R-:W-:Y:S01]  /*3fa0*/  IMAD.WIDE.U32 R198, R156, 0xe0, R164 ;  /* 0x000000e09cc67825 */ /* 0x002fe200078e00a4 */
        /* <DEDUP_REMOVED lines=11> */
.L_x_73:
[----:B------:R-:W-:Y:S05]  /*4060*/  BSYNC B1 ;  /* 0x0000000000017941 */ /* 0x000fea0003800000 */
.L_x_72:
[----:B0----5:R-:W-:Y:S01]  /*4070*/  IMAD R17, R194, R15, RZ ;  /* 0x0000000fc2117224 */ /* 0x021fe200078e02ff */
[----:B------:R-:W-:Y:S01]  /*4080*/  BSSY B1, `(.L_x_74) ;  /* 0x000000f000017945 */ /* 0x000fe20003800000 */
[----:B------:R-:W-:Y:S01]  /*4090*/  IMAD.WIDE.U32 R200, R154, 0x7, R190 ;  /* 0x000000079ac87825 */ /* 0x000fe200078e00be */
[----:B------:R-:W-:-:S03]  /*40a0*/  LEA R190, P3, R198, UR10, 0x2 ;  /* 0x0000000ac6be7c11 */ /* 0x000fc6000f8610ff */
[----:B------:R-:W-:Y:S02]  /*40b0*/  IMAD R17, R118, R16, R17 ;  /* 0x0000001076117224 */ /* 0x000fe400078e0211 */
[----:B------:R-:W-:Y:S02]  /*40c0*/  IMAD.IADD R19, R9, 0x1, R199 ;  /* 0x0000000109137824 */ /* 0x000fe400078e02c7 */
[----:B------:R-:W-:Y:S01]  /*40d0*/  IMAD.IADD R206, R18, 0x1, R201 ;  /* 0x0000000112ce7824 */ /* 0x000fe200078e02c9 */
[----:B------:R0:W-:Y:S01]  /*40e0*/  @P6 STG.E desc[UR14][R188.64+0x20], R17 ;  /* 0x00002011bc006986 */ /* 0x0001e2000c10190e */
[----:B------:R-:W-:Y:S02]  /*40f0*/  ISETP.GT.AND P6, PT, R12, 0x39, P1 ;  /* 0x000000390c00780c */ /* 0x000fe40000fc4270 */
[----:B------:R-:W-:Y:S02]  /*4100*/  LEA.HI.X R191, R198, UR11, R19, 0x2, P3 ;  /* 0x0000000bc6bf7c11 */ /* 0x000fe400098f1413 */
[----:B------:R-:W-:-:S02]  /*4110*/  IADD3 R19, P5, R152, R200, RZ ;  /* 0x000000c898137210 */ /* 0x000fc40007fbe0ff */
[----:B------:R-:W-:-:S03]  /*4120*/  ISETP.GT.AND P3, PT, R12, 0x40, P2 ;  /* 0x000000400c00780c */ /* 0x000fc60001764270 */
[----:B------:R-:W-:Y:S01]  /*4130*/  IMAD.X R118, R206, 0x1, R23, P5 ;  /* 0x00000001ce767824 */ /* 0x000fe200028e0617 */
[----:B------:R-:W-:-:S03]  /*4140*/  LEA R204, P5, R19, UR10, 0x2 ;  /* 0x0000000a13cc7c11 */ /* 0x000fc6000f8a10ff */
[----:B0-----:R-:W-:Y:S10]  /*4150*/  @!P6 BRA `(.L_x_75) ;  /* 0x000000000004e947 */ /* 0x001ff40003800000 */
[----:B------:R0:W5:Y:S02]  /*4160*/  LDG.E.LTC128B R194, desc[UR14][R190.64+0x20] ;  /* 0x0000200ebec27981 */ /* 0x000164000c1e1920 */
.L_x_75:
[----:B------:R-:W-:Y:S05]  /*4170*/  BSYNC B1 ;  /* 0x0000000000017941 */ /* 0x000fea0003800000 */
.L_x_74:
[----:B-----5:R-:W-:Y:S01]  /*4180*/  IMAD R17, R194, R15, RZ ;  /* 0x0000000fc2117224 */ /* 0x020fe200078e02ff */
[----:B------:R-:W-:Y:S01]  /*4190*/  LEA.HI.X R205, R19, UR11, R118, 0x2, P5 ;  /* 0x0000000b13cd7c11 */ /* 0x000fe2000a8f1476 */
[----:B------:R-:W-:Y:S02]  /*41a0*/  IMAD.MOV.U32 R202, RZ, RZ, R194 ;  /* 0x000000ffffca7224 */ /* 0x000fe400078e00c2 */
[----:B------:R-:W-:-:S05]  /*41b0*/  IMAD R19, R119, R16, R17 ;  /* 0x0000001077137224 */ /* 0x000fca00078e0211 */
[----:B------:R2:W-:Y:S04]  /*41c0*/  @P6 STG.E desc[UR14][R114.64+0x20], R19 ;  /* 0x0000201372006986 */ /* 0x0005e8000c10190e */
[----:B------:R1:W3:Y:S01]  /*41d0*/  @P3 LDG.E.LTC128B R202, desc[UR14][R204.64] ;  /* 0x0000000eccca3981 */ /* 0x0002e2000c1e1920 */
[C---:B------:R-:W-:Y:S01]  /*41e0*/  IMAD.SHL.U32 R17, R156.reuse, 0x100, RZ ;  /* 0x000001009c117824 */ /* 0x040fe200078e00ff */
[----:B------:R-:W-:Y:S01]  /*41f0*/  SHF.L.U64.HI R203, R156, 0x8, R157 ;  /* 0x000000089ccb7819 */ /* 0x000fe2000001029d */
[C---:B------:R-:W-:Y:S01]  /*4200*/  IMAD.WIDE.U32 R192, R154.reuse, 0x7, R192 ;  /* 0x000000079ac07825 */ /* 0x040fe200078e00c0 */
[----:B------:R-:W-:Y:S02]  /*4210*/  BSSY B1, `(.L_x_76) ;  /* 0x000001b000017945 */ /* 0x000fe40003800000 */
[----:B------:R-:W-:Y:S01]  /*4220*/  IADD3 R194, P5, R17, R172, RZ ;  /* 0x000000ac11c27210 */ /* 0x000fe20007fbe0ff */
[----:B------:R-:W-:Y:S01]  /*4230*/  IMAD.WIDE.U32 R196, R154, 0x7, R196 ;  /* 0x000000079ac47825 */ /* 0x000fe200078e00c4 */
[----:B------:R-:W-:-:S03]  /*4240*/  IADD3 R198, P6, R192, R154, RZ ;  /* 0x0000009ac0c67210 */ /* 0x000fc60007fde0ff */
[----:B------:R-:W-:Y:S01]  /*4250*/  IMAD.X R195, R203, 0x1, R173, P5 ;  /* 0x00000001cbc37824 */ /* 0x000fe200028e06ad */
[----:B------:R-:W-:Y:S02]  /*4260*/  IADD3 R200, P5, R200, R154, RZ ;  /* 0x0000009ac8c87210 */ /* 0x000fe40007fbe0ff */
[----:B------:R-:W-:Y:S02]  /*4270*/  IADD3.X R199, R155, R18, R193, P6, !PT ;  /* 0x000000129bc77210 */ /* 0x000fe400037fe4c1 */
[----:B------:R-:W-:Y:S01]  /*4280*/  IADD3 R192, P6, R17, R164, RZ ;  /* 0x000000a411c07210 */ /* 0x000fe20007fde0ff */
[----:B------:R-:W-:Y:S01]  /*4290*/  IMAD.X R201, R206, 0x1, R155, P5 ;  /* 0x00000001cec97824 */ /* 0x000fe200028e069b */
[----:B--2---:R-:W-:Y:S01]  /*42a0*/  IADD3 R19, P5, R200, R152, RZ ;  /* 0x00000098c8137210 */ /* 0x004fe20007fbe0ff */
[----:B------:R-:W-:-:S04]  /*42b0*/  IMAD.WIDE.U32 R118, R11, R154, R198 ;  /* 0x0000009a0b767225 */ /* 0x000fc800078e00c6 */
[----:B------:R-:W-:Y:S01]  /*42c0*/  IMAD.X R206, R201, 0x1, R23, P5 ;  /* 0x00000001c9ce7824 */ /* 0x000fe200028e0617 */
[----:B-1----:R-:W-:Y:S01]  /*42d0*/  IADD3 R204, P5, R158, R118, RZ ;  /* 0x000000769ecc7210 */ /* 0x002fe20007fbe0ff */
[----:B------:R-:W-:Y:S01]  /*42e0*/  IMAD.X R193, R203, 0x1, R165, P6 ;  /* 0x00000001cbc17824 */ /* 0x000fe200030e06a5 */
        /* <DEDUP_REMOVED lines=13> */
.L_x_77:
[----:B------:R-:W-:Y:S05]  /*43c0*/  BSYNC B1 ;  /* 0x0000000000017941 */ /* 0x000fea0003800000 */
.L_x_76:
[----:B-1---5:R-:W-:Y:S01]  /*43d0*/  IMAD R17, R202, R15, RZ ;  /* 0x0000000fca117224 */ /* 0x022fe200078e02ff */
[----:B------:R-:W-:Y:S01]  /*43e0*/  IADD3 R206, P6, R158, R206, RZ ;  /* 0x000000ce9ece7210 */ /* 0x000fe20007fde0ff */
[----:B------:R-:W-:Y:S01]  /*43f0*/  IMAD.IADD R19, R9, 0x1, R205 ;  /* 0x0000000109137824 */ /* 0x000fe200078e02cd */
[----:B--2---:R-:W-:Y:S01]  /*4400*/  LEA R118, P3, R204, UR10, 0x2 ;  /* 0x0000000acc767c11 */ /* 0x004fe2000f8610ff */
[----:B------:R-:W-:Y:S01]  /*4410*/  IMAD R17, R121, R16, R17 ;  /* 0x0000001079117224 */ /* 0x000fe200078e0211 */
[----:B------:R-:W-:Y:S01]  /*4420*/  IADD3.X R207, R159, R8, R207, P6, !PT ;  /* 0x000000089fcf7210 */ /* 0x000fe200037fe4cf */
[----:B------:R-:W-:Y:S01]  /*4430*/  BSSY B1, `(.L_x_78) ;  /* 0x0000007000017945 */ /* 0x000fe20003800000 */
[----:B------:R-:W-:Y:S02]  /*4440*/  ISETP.GT.AND P6, PT, R12, 0x40, P1 ;  /* 0x000000400c00780c */ /* 0x000fe40000fc4270 */
[----:B------:R1:W-:Y:S01]  /*4450*/  @P5 STG.E desc[UR14][R192.64], R17 ;  /* 0x00000011c0005986 */ /* 0x0003e2000c10190e */
[----:B------:R-:W-:Y:S01]  /*4460*/  LEA.HI.X R119, R204, UR11, R19, 0x2, P3 ;  /* 0x0000000bcc777c11 */ /* 0x000fe200098f1413 */
[----:B------:R-:W-:-:S09]  /*4470*/  IMAD.WIDE.U32 R204, R5, UR8, R206 ;  /* 0x0000000805cc7c25 */ /* 0x000fd2000f8e00ce */
[----:B------:R-:W-:Y:S05]  /*4480*/  @!P6 BRA `(.L_x_79) ;  /* 0x000000000004e947 */ /* 0x000fea0003800000 */
[----:B------:R2:W5:Y:S02]  /*4490*/  LDG.E.LTC128B R202, desc[UR14][R118.64+0x20] ;  /* 0x0000200e76ca7981 */ /* 0x000564000c1e1920 */
.L_x_79:
[----:B------:R-:W-:Y:S05]  /*44a0*/  BSYNC B1 ;  /* 0x0000000000017941 */ /* 0x000fea0003800000 */
.L_x_78:
[----:B-1---5:R-:W-:Y:S01]  /*44b0*/  IMAD R17, R202, R15, RZ ;  /* 0x0000000fca117224 */ /* 0x022fe200078e02ff */
[----:B------:R-:W-:Y:S01]  /*44c0*/  LEA R120, P3, R204, UR10, 0x2 ;  /* 0x0000000acc787c11 */ /* 0x000fe2000f8610ff */
[----:B------:R-:W-:Y:S01]  /*44d0*/  IMAD.IADD R19, R9, 0x1, R205 ;  /* 0x0000000109137824 */ /* 0x000fe200078e02cd */
[----:B------:R-:W-:Y:S01]  /*44e0*/  BSSY B1, `(.L_x_80) ;  /* 0x000000d000017945 */ /* 0x000fe20003800000 */
[----:B------:R-:W-:Y:S01]  /*44f0*/  IMAD R17, R122, R16, R17 ;  /* 0x000000107a117224 */ /* 0x000fe200078e0211 */
[----:B------:R-:W-:Y:S01]  /*4500*/  ISETP.GT.AND P5, PT, R12, 0x48, P2 ;  /* 0x000000480c00780c */ /* 0x000fe200017a4270 */
[----:B------:R-:W-:Y:S01]  /*4510*/  IMAD.WIDE.U32 R200, R154, 0x7, R200 ;  /* 0x000000079ac87825 */ /* 0x000fe200078e00c8 */
[----:B------:R-:W-:Y:S02]  /*4520*/  LEA.HI.X R121, R204, UR11, R19, 0x2, P3 ;  /* 0x0000000bcc797c11 */ /* 0x000fe400098f1413 */
[----:B------:R1:W-:Y:S01]  /*4530*/  @P6 STG.E desc[UR14][R194.64+0x20], R17 ;  /* 0x00002011c2006986 */ /* 0x0003e2000c10190e */
[----:B------:R-:W-:Y:S01]  /*4540*/  ISETP.GT.AND P6, PT, R12, 0x41, P1 ;  /* 0x000000410c00780c */ /* 0x000fe20000fc4270 */
[----:B------:R-:W-:Y:S01]  /*4550*/  IMAD.IADD R205, R18, 0x1, R201 ;  /* 0x0000000112cd7824 */ /* 0x000fe200078e02c9 */
[----:B------:R-:W-:-:S05]  /*4560*/  IADD3 R19, P3, R152, R200, RZ ;  /* 0x000000c898137210 */ /* 0x000fca0007f7e0ff */
[----:B------:R-:W-:Y:S01]  /*4570*/  IMAD.X R122, R205, 0x1, R23, P3 ;  /* 0x00000001cd7a7824 */ /* 0x000fe200018e0617 */
[----:B------:R-:W-:-:S05]  /*4580*/  LEA R206, P3, R19, UR10, 0x2 ;  /* 0x0000000a13ce7c11 */ /* 0x000fca000f8610ff */
[----:B-1----:R-:W-:Y:S08]  /*4590*/  @!P6 BRA `(.L_x_81) ;  /* 0x000000000004e947 */ /* 0x002ff00003800000 */
[----:B------:R1:W5:Y:S02]  /*45a0*/  LDG.E.LTC128B R202, desc[UR14][R120.64+0x20] ;  /* 0x0000200e78ca7981 */ /* 0x000364000c1e1920 */
.L_x_81:
[----:B------:R-:W-:Y:S05]  /*45b0*/  BSYNC B1 ;  /* 0x0000000000017941 */ /* 0x000fea0003800000 */
.L_x_80:
[----:B-----5:R-:W-:Y:S01]  /*45c0*/  IMAD R17, R202, R15, RZ ;  /* 0x0000000fca117224 */ /* 0x020fe200078e02ff */
[----:B------:R-:W-:Y:S01]  /*45d0*/  LEA.HI.X R207, R19, UR11, R122, 0x2, P3 ;  /* 0x0000000b13cf7c11 */ /* 0x000fe200098f147a */
[----:B------:R-:W-:Y:S02]  /*45e0*/  IMAD.MOV.U32 R204, RZ, RZ, R202 ;  /* 0x000000ffffcc7224 */ /* 0x000fe400078e00ca */
        /* <DEDUP_REMOVED lines=17> */
[----:B0-----:R-:W-:Y:S02]  /*4700*/  LEA R206, P3, R17, UR10, 0x2 ;  /* 0x0000000a11ce7c11 */ /* 0x001fe4000f8610ff */
        /* <DEDUP_REMOVED lines=12> */
.L_x_83:
[----:B------:R-:W-:Y:S05]  /*47d0*/  BSYNC B1 ;  /* 0x0000000000017941 */ /* 0x000fea0003800000 */
.L_x_82:
[----:B---3--:R-:W-:Y:S01]  /*47e0*/  IMAD.IADD R19, R9, 0x1, R123 ;  /* 0x0000000109137824 */ /* 0x008fe200078e027b */
[----:B------:R-:W-:Y:S01]  /*47f0*/  LEA R124, P5, R122, UR10, 0x2 ;  /* 0x0000000a7a7c7c11 */ /* 0x000fe2000f8a10ff */
[----:B-----5:R-:W-:Y:S01]  /*4800*/  IMAD R17, R204, R15, RZ ;  /* 0x0000000fcc117224 */ /* 0x020fe200078e02ff */
[----:B0-----:R-:W-:Y:S01]  /*4810*/  IADD3 R206, P6, R158, R208, RZ ;  /* 0x000000d09ece7210 */ /* 0x001fe20007fde0ff */
[----:B------:R-:W-:Y:S01]  /*4820*/  IMAD.WIDE.U32 R210, R156, 0x120, R164 ;  /* 0x000001209cd27825 */ /* 0x000fe200078e00a4 */
        /* <DEDUP_REMOVED lines=11> */
.L_x_85:
[----:B------:R-:W-:Y:S05]  /*48e0*/  BSYNC B1 ;  /* 0x0000000000017941 */ /* 0x000fea0003800000 */
.L_x_84:
[----:B------:R-:W-:Y:S01]  /*48f0*/  ISETP.GT.AND P6, PT, R12, 0x49, P1 ;  /* 0x000000490c00780c */ /* 0x000fe20000fc4270 */
[----:B------:R-:W-:Y:S01]  /*4900*/  IMAD.WIDE.U32 R212, R154, 0x7, R198 ;  /* 0x000000079ad47825 */ /* 0x000fe200078e00c6 */
[----:B------:R-:W-:Y:S01]  /*4910*/  LEA R198, P3, R206, UR10, 0x2 ;  /* 0x0000000acec67c11 */ /* 0x000fe2000f8610ff */
[----:B------:R-:W-:Y:S02]  /*4920*/  BSSY B1, `(.L_x_86) ;  /* 0x000000d000017945 */ /* 0x000fe40003800000 */
[----:B------:R-:W-:Y:S02]  /*4930*/  IMAD.IADD R19, R9, 0x1, R207 ;  /* 0x0000000109137824 */ /* 0x000fe400078e02cf */
[----:B0----5:R-:W-:Y:S02]  /*4940*/  IMAD R17, R204, R15, RZ ;  /* 0x0000000fcc117224 */ /* 0x021fe400078e02ff */
[----:B------:R-:W-:Y:S01]  /*4950*/  IMAD.IADD R207, R18, 0x1, R213 ;  /* 0x0000000112cf7824 */ /* 0x000fe200078e02d5 */
[----:B------:R-:W-:Y:S01]  /*4960*/  LEA.HI.X R199, R206, UR11, R19, 0x2, P3 ;  /* 0x0000000bcec77c11 */ /* 0x000fe200098f1413 */
[----:B------:R-:W-:Y:S01]  /*4970*/  IMAD R17, R126, R16, R17 ;  /* 0x000000107e117224 */ /* 0x000fe200078e0211 */
[----:B------:R-:W-:-:S04]  /*4980*/  IADD3 R19, P3, R152, R212, RZ ;  /* 0x000000d498137210 */ /* 0x000fc80007f7e0ff */
[----:B------:R0:W-:Y:S01]  /*4990*/  @P5 STG.E desc[UR14][R196.64+0x20], R17 ;  /* 0x00002011c4005986 */ /* 0x0001e2000c10190e */
[----:B------:R-:W-:Y:S01]  /*49a0*/  IMAD.X R126, R207, 0x1, R23, P3 ;  /* 0x00000001cf7e7824 */ /* 0x000fe200018e0617 */
[----:B------:R-:W-:Y:S02]  /*49b0*/  ISETP.GT.AND P5, PT, R12, 0x50, P2 ;  /* 0x000000500c00780c */ /* 0x000fe400017a4270 */
[----:B------:R-:W-:Y:S01]  /*49c0*/  LEA R214, P3, R19, UR10, 0x2 ;  /* 0x0000000a13d67c11 */ /* 0x000fe2000f8610ff */
[----:B------:R-:W-:-:S12]  /*49d0*/  @!P6 BRA `(.L_x_87) ;  /* 0x000000000004e947 */ /* 0x000fd80003800000 */
[----:B------:R3:W5:Y:S02]  /*49e0*/  LDG.E.LTC128B R204, desc[UR14][R198.64+0x20] ;  /* 0x0000200ec6cc7981 */ /* 0x000764000c1e1920 */
.L_x_87:
[----:B------:R-:W-:Y:S05]  /*49f0*/  BSYNC B1 ;  /* 0x0000000000017941 */ /* 0x000fea0003800000 */
.L_x_86:
[----:B0----5:R-:W-:Y:S01]  /*4a00*/  IMAD R17, R204, R15, RZ ;  /* 0x0000000fcc117224 */ /* 0x021fe200078e02ff */
[----:B------:R-:W-:Y:S01]  /*4a10*/  LEA.HI.X R215, R19, UR11, R126, 0x2, P3 ;  /* 0x0000000b13d77c11 */ /* 0x000fe200098f147e */
[----:B------:R-:W-:Y:S02]  /*4a20*/  IMAD.MOV.U32 R210, RZ, RZ, R204 ;  /* 0x000000ffffd27224 */ /* 0x000fe400078e00cc */
[----:B------:R-:W-:-:S05]  /*4a30*/  IMAD R17, R127, R16, R17 ;  /* 0x000000107f117224 */ /* 0x000fca00078e0211 */
[----:B------:R0:W-:Y:S04]  /*4a40*/  @P6 STG.E desc[UR14][R122.64+0x20], R17 ;  /* 0x000020117a006986 */ /* 0x0001e8000c10190e */
[----:B------:R1:W0:Y:S01]  /*4a50*/  @P5 LDG.E.LTC128B R210, desc[UR14][R214.64] ;  /* 0x0000000ed6d25981 */ /* 0x000222000c1e1920 */
[----:B------:R-:W-:Y:S01]  /*4a60*/  IMAD.WIDE.U32 R202, R154, 0x7, R202 ;  /* 0x000000079aca7825 */ /* 0x000fe200078e00ca */
[-C--:B------:R-:W-:Y:S01]  /*4a70*/  IADD3 R212, P6, R212, R154.reuse, RZ ;  /* 0x0000009ad4d47210 */ /* 0x080fe20007fde0ff */
[----:B------:R-:W-:Y:S02]  /*4a80*/  BSSY B1, `(.L_x_88) ;  /* 0x000001b000017945 */ /* 0x000fe40003800000 */
[----:B------:R-:W-:Y:S01]  /*4a90*/  IMAD.WIDE.U32 R200, R154, 0x7, R200 ;  /* 0x000000079ac87825 */ /* 0x000fe200078e00c8 */
[----:B------:R-:W-:-:S03]  /*4aa0*/  IADD3 R204, P3, R202, R154, RZ ;  /* 0x0000009acacc7210 */ /* 0x000fc60007f7e0ff */
[----:B------:R-:W-:Y:S01]  /*4ab0*/  IMAD.X R213, R207, 0x1, R155, P6 ;  /* 0x00000001cfd57824 */ /* 0x000fe200030e069b */
[----:B------:R-:W-:Y:S01]  /*4ac0*/  IADD3.X R205, R155, R18, R203, P3, !PT ;  /* 0x000000129bcd7210 */ /* 0x000fe20001ffe4cb */
[----:B------:R-:W-:Y:S01]  /*4ad0*/  IMAD R211, R157, 0x140, RZ ;  /* 0x000001409dd37824 */ /* 0x000fe200078e02ff */
[-C--:B------:R-:W-:Y:S01]  /*4ae0*/  IADD3 R208, P6, R200, R154.reuse, RZ ;  /* 0x0000009ac8d07210 */ /* 0x080fe20007fde0ff */
[----:B------:R-:W-:-:S03]  /*4af0*/  IMAD.WIDE.U32 R126, R11, R154, R204 ;  /* 0x0000009a0b7e7225 */ /* 0x000fc600078e00cc */
[----:B------:R-:W-:Y:S01]  /*4b00*/  IADD3.X R209, R155, R18, R201, P6, !PT ;  /* 0x000000129bd17210 */ /* 0x000fe200037fe4c9 */
[----:B------:R-:W-:Y:S01]  /*4b10*/  IMAD.WIDE.U32 R200, R156, 0x140, R172 ;  /* 0x000001409cc87825 */ /* 0x000fe200078e00ac */
[----:B------:R-:W-:-:S03]  /*4b20*/  IADD3 R206, P3, R158, R126, RZ ;  /* 0x0000007e9ece7210 */ /* 0x000fc60007f7e0ff */
[----:B------:R-:W-:Y:S01]  /*4b30*/  IMAD.IADD R201, R201, 0x1, R211 ;  /* 0x00000001c9c97824 */ /* 0x000fe200078e02d3 */
[----:B------:R-:W-:Y:S01]  /*4b40*/  IADD3.X R207, R159, R8, R127, P3, !PT ;  /* 0x000000089fcf7210 */ /* 0x000fe20001ffe47f */
[----:B------:R-:W-:Y:S01]  /*4b50*/  IMAD.WIDE.U32 R202, R11, R154, R208 ;  /* 0x0000009a0bca7225 */ /* 0x000fe200078e00d0 */
[----:B------:R-:W-:-:S03]  /*4b60*/  IADD3 R19, P3, R212, R152, RZ ;  /* 0x00000098d4137210 */ /* 0x000fc60007f7e0ff */
[----:B------:R-:W-:Y:S01]  /*4b70*/  IMAD.WIDE.U32 R206, R5, UR8, R206 ;  /* 0x0000000805ce7c25 */ /* 0x000fe2000f8e00ce */
[----:B------:R-:W-:-:S03]  /*4b80*/  IADD3 R202, P6, R158, R202, RZ ;  /* 0x000000ca9eca7210 */ /* 0x000fc60007fde0ff */
[----:B-1----:R-:W-:Y:S01]  /*4b90*/  IMAD.X R214, R213, 0x1, R23, P3 ;  /* 0x00000001d5d67824 */ /* 0x002fe200018e0617 */
[----:B------:R-:W-:Y:S02]  /*4ba0*/  LEA R126, P3, R19, UR10, 0x2 ;  /* 0x0000000a137e7c11 */ /* 0x000fe4000f8610ff */
[----:B------:R-:W-:Y:S02]  /*4bb0*/  IADD3.X R203, R159, R8, R203, P6, !PT ;  /* 0x000000089fcb7210 */ /* 0x000fe400037fe4cb */
[----:B------:R-:W-:Y:S02]  /*4bc0*/  LEA.HI.X R127, R19, UR11, R214, 0x2, P3 ;  /* 0x0000000b137f7c11 */ /* 0x000fe400098f14d6 */
[----:B------:R-:W-:Y:S01]  /*4bd0*/  ISETP.GT.AND P3, PT, R12, 0x51, P2 ;  /* 0x000000510c00780c */ /* 0x000fe20001764270 */
[----:B0-----:R-:W-:-:S04]  /*4be0*/  IMAD R17, R210, R15, RZ ;  /* 0x0000000fd2117224 */ /* 0x001fc800078e02ff */
[----:B------:R-:W-:-:S05]  /*4bf0*/  IMAD R17, R128, R16, R17 ;  /* 0x0000001080117224 */ /* 0x000fca00078e0211 */
[----:B------:R0:W-:Y:S03]  /*4c00*/  @P5 STG.E desc[UR14][R200.64], R17 ;  /* 0x00000011c8005986 */ /* 0x0001e6000c10190e */
[----:B------:R-:W-:Y:S05]  /*4c10*/  @!P3 BRA `(.L_x_89) ;  /* 0x000000000004b947 */ /* 0x000fea0003800000 */
[----:B------:R1:W5:Y:S02]  /*4c20*/  LDG.E.LTC128B R210, desc[UR14][R126.64] ;  /* 0x0000000e7ed27981 */ /* 0x000364000c1e1920 */
.L_x_89:
[----:B------:R-:W-:Y:S05]  /*4c30*/  BSYNC B1 ;  /* 0x0000000000017941 */ /* 0x000fea0003800000 */
.L_x_88:
[----:B-1----:R-:W-:Y:S01]  /*4c40*/  IMAD.WIDE.U32 R126, R156, 0x140, R164 ;  /* 0x000001409c7e7825 */ /* 0x002fe200078e00a4 */
[----:B------:R-:W-:Y:S01]  /*4c50*/  LEA R128, P5, R206, UR10, 0x2 ;  /* 0x0000000ace807c11 */ /* 0x000fe2000f8a10ff */
[----:B------:R-:W-:Y:S02]  /*4c60*/  BSSY B1, `(.L_x_90) ;  /* 0x000000c000017945 */ /* 0x000fe40003800000 */
[----:B0----5:R-:W-:Y:S02]  /*4c70*/  IMAD R17, R210, R15, RZ ;  /* 0x0000000fd2117224 */ /* 0x021fe400078e02ff */
[----:B------:R-:W-:Y:S02]  /*4c80*/  IMAD.IADD R127, R211, 0x1, R127 ;  /* 0x00000001d37f7824 */ /* 0x000fe400078e027f */
        /* <DEDUP_REMOVED lines=9> */
.L_x_91:
[----:B------:R-:W-:Y:S05]  /*4d20*/  BSYNC B1 ;  /* 0x0000000000017941 */ /* 0x000fea0003800000 */
.L_x_90:
[----:B-----5:R-:W-:Y:S01]  /*4d30*/  IMAD R17, R214, R15, RZ ;  /* 0x0000000fd6117224 */ /* 0x020fe200078e02ff */
        /* <DEDUP_REMOVED lines=15> */
.L_x_93:
[----:B------:R-:W-:Y:S05]  /*4e30*/  BSYNC B1 ;  /* 0x0000000000017941 */ /* 0x000fea0003800000 */
.L_x_92:
[----:B-----5:R-:W-:Y:S01]  /*4e40*/  IMAD R17, R214, R15, RZ ;  /* 0x0000000fd6117224 */ /* 0x020fe200078e02ff */
[----:B------:R-:W-:Y:S01]  /*4e50*/  LEA.HI.X R211, R130, UR11, R207, 0x2, P3 ;  /* 0x0000000b82d37c11 */ /* 0x000fe200098f14cf */
[----:B------:R-:W-:Y:S02]  /*4e60*/  IMAD.MOV.U32 R216, RZ, RZ, R214 ;  /* 0x000000ffffd87224 */ /* 0x000fe400078e00d6 */
[----:B------:R-:W-:-:S05]  /*4e70*/  IMAD R217, R131, R16, R17 ;  /* 0x0000001083d97224 */ /* 0x000fca00078e0211 */
[----:B------:R0:W-:Y:S04]  /*4e80*/  @P5 STG.E desc[UR14][R126.64+0x20], R217 ;  /* 0x000020d97e005986 */ /* 0x0001e8000c10190e */
[----:B------:R-:W2:Y:S01]  /*4e90*/  @P6 LDG.E.LTC128B R216, desc[UR14][R210.64] ;  /* 0x0000000ed2d86981 */ /* 0x000ea2000c1e1920 */
[----:B------:R-:W-:Y:S01]  /*4ea0*/  IMAD.WIDE.U32 R204, R154, 0x7, R204 ;  /* 0x000000079acc7825 */ /* 0x000fe200078e00cc */
[----:B------:R-:W-:Y:S03]  /*4eb0*/  BSSY B1, `(.L_x_94) ;  /* 0x000001a000017945 */ /* 0x000fe60003800000 */
[----:B------:R-:W-:Y:S01]  /*4ec0*/  IMAD R17, R157, 0x160, RZ ;  /* 0x000001609d117824 */ /* 0x000fe200078e02ff */
[----:B------:R-:W-:Y:S01]  /*4ed0*/  IADD3 R214, P3, R204, R154, RZ ;  /* 0x0000009accd67210 */ /* 0x000fe20007f7e0ff */
[----:B------:R-:W-:-:S03]  /*4ee0*/  IMAD.WIDE.U32 R206, R156, 0x160, R172 ;  /* 0x000001609cce7825 */ /* 0x000fc600078e00ac */
[----:B------:R-:W-:Y:S01]  /*4ef0*/  IADD3.X R215, R155, R18, R205, P3, !PT ;  /* 0x000000129bd77210 */ /* 0x000fe20001ffe4cd */
[----:B------:R-:W-:Y:S02]  /*4f00*/  IMAD.IADD R207, R207, 0x1, R17 ;  /* 0x00000001cfcf7824 */ /* 0x000fe400078e0211 */
[----:B------:R-:W-:-:S04]  /*4f10*/  IMAD.WIDE.U32 R208, R154, 0x7, R208 ;  /* 0x000000079ad07825 */ /* 0x000fc800078e00d0 */
[----:B------:R-:W-:-:S03]  /*4f20*/  IMAD.WIDE.U32 R130, R11, R154, R214 ;  /* 0x0000009a0b827225 */ /* 0x000fc600078e00d6 */
[----:B------:R-:W-:-:S04]  /*4f30*/  IADD3 R130, P3, R158, R130, RZ ;  /* 0x000000829e827210 */ /* 0x000fc80007f7e0ff */
[----:B------:R-:W-:Y:S02]  /*4f40*/  IADD3.X R131, R159, R8, R131, P3, !PT ;  /* 0x000000089f837210 */ /* 0x000fe40001ffe483 */
[----:B------:R-:W-:Y:S01]  /*4f50*/  IADD3 R212, P3, R212, R154, RZ ;  /* 0x0000009ad4d47210 */ /* 0x000fe20007f7e0ff */
[----:B------:R-:W-:-:S04]  /*4f60*/  IMAD.WIDE.U32 R130, R5, UR8, R130 ;  /* 0x0000000805827c25 */ /* 0x000fc8000f8e0082 */
[----:B------:R-:W-:Y:S01]  /*4f70*/  IMAD.X R213, R19, 0x1, R155, P3 ;  /* 0x0000000113d57824 */ /* 0x000fe200018e069b */
[----:B------:R-:W-:Y:S01]  /*4f80*/  ISETP.GT.AND P3, PT, R12, 0x59, P2 ;  /* 0x000000590c00780c */ /* 0x000fe20001764270 */
[----:B------:R-:W-:Y:S01]  /*4f90*/  IMAD.IADD R19, R9, 0x1, R131 ;  /* 0x0000000109137824 */ /* 0x000fe200078e0283 */
[----:B------:R-:W-:Y:S01]  /*4fa0*/  IADD3 R131, P5, R212, R152, RZ ;  /* 0x00000098d4837210 */ /* 0x000fe20007fbe0ff */
[----:B--2---:R-:W-:-:S04]  /*4fb0*/  IMAD R205, R216, R15, RZ ;  /* 0x0000000fd8cd7224 */ /* 0x004fc800078e02ff */
[----:B------:R-:W-:Y:S02]  /*4fc0*/  IMAD R211, R132, R16, R205 ;  /* 0x0000001084d37224 */ /* 0x000fe400078e02cd */
[----:B------:R-:W-:-:S03]  /*4fd0*/  IMAD.X R132, R213, 0x1, R23, P5 ;  /* 0x00000001d5847824 */ /* 0x000fc600028e0617 */
[----:B------:R0:W-:Y:S01]  /*4fe0*/  @P6 STG.E desc[UR14][R206.64], R211 ;  /* 0x000000d3ce006986 */ /* 0x0001e2000c10190e */
[----:B------:R-:W-:-:S04]  /*4ff0*/  LEA R204, P6, R130, UR10, 0x2 ;  /* 0x0000000a82cc7c11 */ /* 0x000fc8000f8c10ff */
[----:B------:R-:W-:Y:S02]  /*5000*/  LEA.HI.X R205, R130, UR11, R19, 0x2, P6 ;  /* 0x0000000b82cd7c11 */ /* 0x000fe4000b0f1413 */
[----:B------:R-:W-:-:S04]  /*5010*/  LEA R130, P5, R131, UR10, 0x2 ;  /* 0x0000000a83827c11 */ /* 0x000fc8000f8a10ff */
[----:B------:R-:W-:Y:S01]  /*5020*/  LEA.HI.X R131, R131, UR11, R132, 0x2, P5 ;  /* 0x0000000b83837c11 */ /* 0x000fe2000a8f1484 */
[----:B0-----:R-:W-:Y:S08]  /*5030*/  @!P3 BRA `(.L_x_95) ;  /* 0x000000000004b947 */ /* 0x001ff00003800000 */
[----:B------:R0:W5:Y:S02]  /*5040*/  LDG.E.LTC128B R216, desc[UR14][R130.64] ;  /* 0x0000000e82d87981 */ /* 0x000164000c1e1920 */
.L_x_95:
[----:B------:R-:W-:Y:S05]  /*5050*/  BSYNC B1 ;  /* 0x0000000000017941 */ /* 0x000fea0003800000 */
.L_x_94:
[----:B------:R-:W-:Y:S01]  /*5060*/  IADD3 R210, P5, R208, R154, RZ ;  /* 0x0000009ad0d27210 */ /* 0x000fe20007fbe0ff */
[----:B0-----:R-:W-:Y:S01]  /*5070*/  IMAD.WIDE.U32 R130, R156, 0x160, R164 ;  /* 0x000001609c827825 */ /* 0x001fe200078e00a4 */
[----:B------:R-:W-:Y:S02]  /*5080*/  BSSY B1, `(.L_x_96) ;  /* 0x000000c000017945 */ /* 0x000fe40003800000 */
[----:B------:R-:W-:Y:S01]  /*5090*/  IADD3.X R211, R155, R18, R209, P5, !PT ;  /* 0x000000129bd37210 */ /* 0x000fe20002ffe4d1 */
[----:B------:R-:W-:Y:S01]  /*50a0*/  IMAD.IADD R131, R17, 0x1, R131 ;  /* 0x0000000111837824 */ /* 0x000fe200078e0283 */
[----:B------:R-:W-:Y:S01]  /*50b0*/  ISETP.GT.AND P5, PT, R12, 0x58, P1 ;  /* 0x000000580c00780c */ /* 0x000fe20000fa4270 */
[----:B-----5:R-:W-:-:S04]  /*50c0*/  IMAD R17, R216, R15, RZ ;  /* 0x0000000fd8117224 */ /* 0x020fc800078e02ff */
[----:B------:R-:W-:Y:S02]  /*50d0*/  IMAD R17, R133, R16, R17 ;  /* 0x0000001085117224 */ /* 0x000fe400078e0211 */
[----:B------:R-:W-:-:S03]  /*50e0*/  IMAD.WIDE.U32 R132, R11, R154, R210 ;  /* 0x0000009a0b847225 */ /* 0x000fc600078e00d2 */
[----:B------:R0:W-:Y:S01]  /*50f0*/  @P3 STG.E desc[UR14][R130.64], R17 ;  /* 0x0000001182003986 */ /* 0x0001e2000c10190e */
[----:B------:R-:W-:-:S04]  /*5100*/  IADD3 R208, P3, R158, R132, RZ ;  /* 0x000000849ed07210 */ /* 0x000fc80007f7e0ff */
[----:B------:R-:W-:Y:S01]  /*5110*/  IADD3.X R209, R159, R8, R133, P3, !PT ;  /* 0x000000089fd17210 */ /* 0x000fe20001ffe485 */
[----:B------:R-:W-:Y:S08]  /*5120*/  @!P5 BRA `(.L_x_97) ;  /* 0x000000000004d947 */ /* 0x000ff00003800000 */
[----:B------:R2:W5:Y:S02]  /*5130*/  LDG.E.LTC128B R216, desc[UR14][R204.64+0x20] ;  /* 0x0000200eccd87981 */ /* 0x000564000c1e1920 */
.L_x_97:
[----:B------:R-:W-:Y:S05]  /*5140*/  BSYNC B1 ;  /* 0x0000000000017941 */ /* 0x000fea0003800000 */
.L_x_96:
[----:B0----5:R-:W-:Y:S01]  /*5150*/  IMAD R17, R216, R15, RZ ;  /* 0x0000000fd8117224 */ /* 0x021fe200078e02ff */
[----:B------:R-:W-:Y:S01]  /*5160*/  BSSY B1, `(.L_x_98) ;  /* 0x000000d000017945 */ /* 0x000fe20003800000 */
[----:B------:R-:W-:Y:S01]  /*5170*/  IMAD.WIDE.U32 R208, R5, UR8, R208 ;  /* 0x0000000805d07c25 */ /* 0x000fe2000f8e00d0 */
[----:B------:R-:W-:-:S03]  /*5180*/  ISETP.GT.AND P3, PT, R12, 0x60, P2 ;  /* 0x000000600c00780c */ /* 0x000fc60001764270 */
[----:B------:R-:W-:Y:S01]  /*5190*/  IMAD R217, R134, R16, R17 ;  /* 0x0000001086d97224 */ /* 0x000fe200078e0211 */
[----:B------:R-:W-:Y:S01]  /*51a0*/  LEA R132, P6, R208, UR10, 0x2 ;  /* 0x0000000ad0847c11 */ /* 0x000fe2000f8c10ff */
[----:B------:R-:W-:Y:S02]  /*51b0*/  IMAD.IADD R17, R9, 0x1, R209 ;  /* 0x0000000109117824 */ /* 0x000fe400078e02d1 */
[----:B------:R-:W-:Y:S01]  /*51c0*/  IMAD.WIDE.U32 R212, R154, 0x7, R212 ;  /* 0x000000079ad47825 */ /* 0x000fe200078e00d4 */
[----:B------:R0:W-:Y:S01]  /*51d0*/  @P5 STG.E desc[UR14][R206.64+0x20], R217 ;  /* 0x000020d9ce005986 */ /* 0x0001e2000c10190e */
[----:B------:R-:W-:Y:S02]  /*51e0*/  ISETP.GT.AND P5, PT, R12, 0x59, P1 ;  /* 0x000000590c00780c */ /* 0x000fe40000fa4270 */
[----:B------:R-:W-:Y:S01]  /*51f0*/  LEA.HI.X R133, R208, UR11, R17, 0x2, P6 ;  /* 0x0000000bd0857c11 */ /* 0x000fe2000b0f1411 */
[----:B------:R-:W-:-:S10]  /*5200*/  IMAD.IADD R19, R18, 0x1, R213 ;  /* 0x0000000112137824 */ /* 0x000fd400078e02d5 */
[----:B0-----:R-:W-:Y:S05]  /*5210*/  @!P5 BRA `(.L_x_99) ;  /* 0x000000000004d947 */ /* 0x001fea0003800000 */
[----:B------:R0:W5:Y:S02]  /*5220*/  LDG.E.LTC128B R216, desc[UR14][R132.64+0x20] ;  /* 0x0000200e84d87981 */ /* 0x000164000c1e1920 */
.L_x_99:
[----:B------:R-:W-:Y:S05]  /*5230*/  BSYNC B1 ;  /* 0x0000000000017941 */ /* 0x000fea0003800000 */
.L_x_98:
[----:B-----5:R-:W-:Y:S01]  /*5240*/  IMAD R17, R216, R15, RZ ;  /* 0x0000000fd8117224 */ /* 0x020fe200078e02ff */
[----:B------:R-:W-:Y:S01]  /*5250*/  IADD3 R208, P6, R152, R212, RZ ;  /* 0x000000d498d07210 */ /* 0x000fe20007fde0ff */
[----:B------:R-:W-:Y:S02]  /*5260*/  IMAD.MOV.U32 R220, RZ, RZ, R216 ;  /* 0x000000ffffdc7224 */ /* 0x000fe400078e00d8 */
[----:B------:R-:W-:Y:S02]  /*5270*/  IMAD R217, R135, R16, R17 ;  /* 0x0000001087d97224 */ /* 0x000fe400078e0211 */
[----:B------:R-:W-:Y:S01]  /*5280*/  IMAD.X R17, R19, 0x1, R23, P6 ;  /* 0x0000000113117824 */ /* 0x000fe200030e0617 */
[C---:B------:R-:W-:Y:S02]  /*5290*/  LEA R134, P6, R208.reuse, UR10, 0x2 ;  /* 0x0000000ad0867c11 */ /* 0x040fe4000f8c10ff */
[----:B------:R1:W-:Y:S02]  /*52a0*/  @P5 STG.E desc[UR14][R130.64+0x20], R217 ;  /* 0x000020d982005986 */ /* 0x0003e4000c10190e */
[----:B------:R-:W-:-:S05]  /*52b0*/  LEA.HI.X R135, R208, UR11, R17, 0x2, P6 ;  /* 0x0000000bd0877c11 */ /* 0x000fca000b0f1411 */
[----:B------:R-:W2:Y:S01]  /*52c0*/  @P3 LDG.E.LTC128B R220, desc[UR14][R134.64] ;  /* 0x0000000e86dc3981 */ /* 0x000ea2000c1e1920 */
[----:B------:R-:W-:Y:S01]  /*52d0*/  IMAD R17, R157, 0x180, RZ ;  /* 0x000001809d117824 */ /* 0x000fe200078e02ff */
[----:B------:R-:W-:Y:S01]  /*52e0*/  IADD3 R212, P5, R212, R154, RZ ;  /* 0x0000009ad4d47210 */ /* 0x000fe20007fbe0ff */
[----:B------:R-:W-:Y:S01]  /*52f0*/  IMAD.WIDE.U32 R208, R156, 0x180, R172 ;  /* 0x000001809cd07825 */ /* 0x000fe200078e00ac */
[----:B------:R-:W-:Y:S03]  /*5300*/  BSSY B1, `(.L_x_100) ;  /* 0x0000010000017945 */ /* 0x000fe60003800000 */
[----:B------:R-:W-:Y:S02]  /*5310*/  IMAD.IADD R209, R209, 0x1, R17 ;  /* 0x00000001d1d17824 */ /* 0x000fe400078e0211 */
[----:B------:R-:W-:-:S03]  /*5320*/  IMAD.WIDE.U32 R214, R154, 0x7, R214 ;  /* 0x000000079ad67825 */ /* 0x000fc600078e00d6 */
[----:B------:R-:W-:-:S04]  /*5330*/  IADD3 R216, P6, R214, R154, RZ ;  /* 0x0000009ad6d87210 */ /* 0x000fc80007fde0ff */
[----:B-1----:R-:W-:Y:S01]  /*5340*/  IADD3.X R217, R155, R18, R215, P6, !PT ;  /* 0x000000129bd97210 */ /* 0x002fe200037fe4d7 */
[----:B--2---:R-:W-:-:S04]  /*5350*/  IMAD R213, R220, R15, RZ ;  /* 0x0000000fdcd57224 */ /* 0x004fc800078e02ff */
[----:B------:R-:W-:Y:S02]  /*5360*/  IMAD R219, R136, R16, R213 ;  /* 0x0000001088db7224 */ /* 0x000fe400078e02d5 */
[----:B------:R-:W-:Y:S01]  /*5370*/  IMAD.X R213, R19, 0x1, R155, P5 ;  /* 0x0000000113d57824 */ /* 0x000fe200028e069b */
[----:B------:R-:W-:Y:S02]  /*5380*/  IADD3 R19, P5, R212, R152, RZ ;  /* 0x00000098d4137210 */ /* 0x000fe40007fbe0ff */
[----:B------:R1:W-:Y:S01]  /*5390*/  @P3 STG.E desc[UR14][R208.64], R219 ;  /* 0x000000dbd0003986 */ /* 0x0003e2000c10190e */
[----:B------:R-:W-:Y:S02]  /*53a0*/  ISETP.GT.AND P3, PT, R12, 0x61, P2 ;  /* 0x000000610c00780c */ /* 0x000fe40001764270 */
[----:B------:R-:W-:Y:S01]  /*53b0*/  IMAD.X R136, R213, 0x1, R23, P5 ;  /* 0x00000001d5887824 */ /* 0x000fe200028e0617 */
[----:B------:R-:W-:-:S04]  /*53c0*/  LEA R134, P5, R19, UR10, 0x2 ;  /* 0x0000000a13867c11 */ /* 0x000fc8000f8a10ff */
[----:B------:R-:W-:-:S06]  /*53d0*/  LEA.HI.X R135, R19, UR11, R136, 0x2, P5 ;  /* 0x0000000b13877c11 */ /* 0x000fcc000a8f1488 */
[----:B-1----:R-:W-:Y:S05]  /*53e0*/  @!P3 BRA `(.L_x_101) ;  /* 0x000000000004b947 */ /* 0x002fea0003800000 */
[----:B------:R1:W5:Y:S02]  /*53f0*/  LDG.E.LTC128B R220, desc[UR14][R134.64] ;  /* 0x0000000e86dc7981 */ /* 0x000364000c1e1920 */
.L_x_101:
[----:B------:R-:W-:Y:S05]  /*5400*/  BSYNC B1 ;  /* 0x0000000000017941 */ /* 0x000fea0003800000 */
.L_x_100:
[----:B-1----:R-:W-:Y:S01]  /*5410*/  IMAD.WIDE.U32 R134, R11, R154, R216 ;  /* 0x0000009a0b867225 */ /* 0x002fe200078e00d8 */
[----:B------:R-:W-:Y:S02]  /*5420*/  BSSY B1, `(.L_x_102) ;  /* 0x0000019000017945 */ /* 0x000fe40003800000 */
[----:B------:R-:W-:-:S04]  /*5430*/  IADD3 R214, P5, R158, R134, RZ ;  /* 0x000000869ed67210 */ /* 0x000fc80007fbe0ff */
[----:B------:R-:W-:Y:S01]  /*5440*/  IADD3.X R215, R159, R8, R135, P5, !PT ;  /* 0x000000089fd77210 */ /* 0x000fe20002ffe487 */
[----:B------:R-:W-:-:S04]  /*5450*/  IMAD.WIDE.U32 R134, R154, 0x7, R210 ;  /* 0x000000079a867825 */ /* 0x000fc800078e00d2 */
[----:B------:R-:W-:Y:S01]  /*5460*/  IMAD.WIDE.U32 R210, R5, UR8, R214 ;  /* 0x0000000805d27c25 */ /* 0x000fe2000f8e00d6 */
[----:B------:R-:W-:-:S03]  /*5470*/  IADD3 R214, P5, R134, R154, RZ ;  /* 0x0000009a86d67210 */ /* 0x000fc60007fbe0ff */
[----:B------:R-:W-:Y:S01]  /*5480*/  IMAD.IADD R19, R9, 0x1, R211 ;  /* 0x0000000109137824 */ /* 0x000fe200078e02d3 */
[----:B------:R-:W-:Y:S02]  /*5490*/  IADD3.X R215, R155, R18, R135, P5, !PT ;  /* 0x000000129bd77210 */ /* 0x000fe40002ffe487 */
[----:B------:R-:W-:-:S04]  /*54a0*/  LEA R134, P5, R210, UR10, 0x2 ;  /* 0x0000000ad2867c11 */ /* 0x000fc8000f8a10ff */
[----:B------:R-:W-:Y:S01]  /*54b0*/  LEA.HI.X R135, R210, UR11, R19, 0x2, P5 ;  /* 0x0000000bd2877c11 */ /* 0x000fe2000a8f1413 */
[----:B------:R-:W-:-:S04]  /*54c0*/  IMAD.WIDE.U32 R210, R11, R154, R214 ;  /* 0x0000009a0bd27225 */ /* 0x000fc800078e00d6 */
[----:B-----5:R-:W-:Y:S01]  /*54d0*/  IMAD R19, R220, R15, RZ ;  /* 0x0000000fdc137224 */ /* 0x020fe200078e02ff */
[----:B------:R-:W-:-:S03]  /*54e0*/  IADD3 R218, P5, R158, R210, RZ ;  /* 0x000000d29eda7210 */ /* 0x000fc60007fbe0ff */
[----:B------:R-:W-:Y:S01]  /*54f0*/  IMAD R19, R137, R16, R19 ;  /* 0x0000001089137224 */ /* 0x000fe200078e0213 */
[----:B------:R-:W-:Y:S01]  /*5500*/  IADD3.X R219, R159, R8, R211, P5, !PT ;  /* 0x000000089fdb7210 */ /* 0x000fe20002ffe4d3 */
[----:B------:R-:W-:Y:S01]  /*5510*/  IMAD.WIDE.U32 R210, R156, 0x180, R164 ;  /* 0x000001809cd27825 */ /* 0x000fe200078e00a4 */
[----:B------:R-:W-:-:S03]  /*5520*/  ISETP.GT.AND P5, PT, R12, 0x60, P1 ;  /* 0x000000600c00780c */ /* 0x000fc60000fa4270 */
[----:B------:R-:W-:Y:S02]  /*5530*/  IMAD.IADD R211, R17, 0x1, R211 ;  /* 0x0000000111d37824 */ /* 0x000fe400078e02d3 */
[----:B------:R-:W-:-:S03]  /*5540*/  IMAD.WIDE.U32 R218, R5, UR8, R218 ;  /* 0x0000000805da7c25 */ /* 0x000fc6000f8e00da */
[----:B------:R1:W-:Y:S01]  /*5550*/  @P3 STG.E desc[UR14][R210.64], R19 ;  /* 0x00000013d2003986 */ /* 0x0003e2000c10190e */
[----:B------:R-:W-:Y:S01]  /*5560*/  IMAD.IADD R17, R9, 0x1, R219 ;  /* 0x0000000109117824 */ /* 0x000fe200078e02db */
[----:B------:R-:W-:-:S04]  /*5570*/  LEA R136, P6, R218, UR10, 0x2 ;  /* 0x0000000ada887c11 */ /* 0x000fc8000f8c10ff */
[----:B------:R-:W-:Y:S01]  /*5580*/  LEA.HI.X R137, R218, UR11, R17, 0x2, P6 ;  /* 0x0000000bda897c11 */ /* 0x000fe2000b0f1411 */
[----:B------:R-:W-:Y:S08]  /*5590*/  @!P5 BRA `(.L_x_103) ;  /* 0x000000000004d947 */ /* 0x000ff00003800000 */
[----:B------:R2:W5:Y:S02]  /*55a0*/  LDG.E.LTC128B R220, desc[UR14][R134.64+0x20] ;  /* 0x0000200e86dc7981 */ /* 0x000564000c1e1920 */
.L_x_103:
[----:B------:R-:W-:Y:S05]  /*55b0*/  BSYNC B1 ;  /* 0x0000000000017941 */ /* 0x000fea0003800000 */
.L_x_102:
[----:B-----5:R-:W-:Y:S01]  /*55c0*/  IMAD R17, R220, R15, RZ ;  /* 0x0000000fdc117224 */ /* 0x020fe200078e02ff */
[----:B------:R-:W-:Y:S01]  /*55d0*/  ISETP.GT.AND P6, PT, R12, 0x61, P1 ;  /* 0x000000610c00780c */ /* 0x000fe20000fc4270 */
[----:B------:R-:W-:Y:S01]  /*55e0*/  BSSY B1, `(.L_x_104) ;  /* 0x0000006000017945 */ /* 0x000fe20003800000 */
[----:B------:R-:W-:-:S04]  /*55f0*/  IMAD.WIDE.U32 R212, R154, 0x7, R212 ;  /* 0x000000079ad47825 */ /* 0x000fc800078e00d4 */
[----:B------:R-:W-:-:S05]  /*5600*/  IMAD R17, R138, R16, R17 ;  /* 0x000000108a117224 */ /* 0x000fca00078e0211 */
[----:B------:R0:W-:Y:S02]  /*5610*/  @P5 STG.E desc[UR14][R208.64+0x20], R17 ;  /* 0x00002011d0005986 */ /* 0x0001e4000c10190e */
[----:B------:R-:W-:Y:S05]  /*5620*/  @!P6 BRA `(.L_x_105) ;  /* 0x000000000004e947 */ /* 0x000fea0003800000 */
[----:B------:R0:W5:Y:S02]  /*5630*/  LDG.E.LTC128B R220, desc[UR14][R136.64+0x20] ;  /* 0x0000200e88dc7981 */ /* 0x000164000c1e1920 */
.L_x_105:
[----:B------:R-:W-:Y:S05]  /*5640*/  BSYNC B1 ;  /* 0x0000000000017941 */ /* 0x000fea0003800000 */
.L_x_104:
[----:B0----5:R-:W-:Y:S01]  /*5650*/  IMAD R17, R220, R15, RZ ;  /* 0x0000000fdc117224 */ /* 0x021fe200078e02ff */
[----:B------:R-:W-:Y:S01]  /*5660*/  ISETP.GT.AND P3, PT, R12, 0x68, P2 ;  /* 0x000000680c00780c */ /* 0x000fe20001764270 */
[----:B-1----:R-:W-:Y:S02]  /*5670*/  IMAD.IADD R19, R18, 0x1, R213 ;  /* 0x0000000112137824 */ /* 0x002fe400078e02d5 */
[----:B------:R-:W-:Y:S01]  /*5680*/  IMAD R219, R139, R16, R17 ;  /* 0x000000108bdb7224 */ /* 0x000fe200078e0211 */
[----:B------:R-:W-:Y:S01]  /*5690*/  IADD3 R17, P5, R152, R212, RZ ;  /* 0x000000d498117210 */ /* 0x000fe20007fbe0ff */
[----:B------:R-:W-:-:S03]  /*56a0*/  IMAD.MOV.U32 R224, RZ, RZ, R220 ;  /* 0x000000ffffe07224 */ /* 0x000fc600078e00dc */
[----:B------:R0:W-:Y:S01]  /*56b0*/  @P6 STG.E desc[UR14][R210.64+0x20], R219 ;  /* 0x000020dbd2006986 */ /* 0x0001e2000c10190e */
[----:B------:R-:W-:Y:S01]  /*56c0*/  IMAD.X R218, R19, 0x1, R23, P5 ;  /* 0x0000000113da7824 */ /* 0x000fe200028e0617 */
[----:B------:R-:W-:-:S04]  /*56d0*/  LEA R138, P5, R17, UR10, 0x2 ;  /* 0x0000000a118a7c11 */ /* 0x000fc8000f8a10ff */
[----:B------:R-:W-:-:S05]  /*56e0*/  LEA.HI.X R139, R17, UR11, R218, 0x2, P5 ;  /* 0x0000000b118b7c11 */ /* 0x000fca000a8f14da */
[----:B------:R-:W2:Y:S01]  /*56f0*/  @P3 LDG.E.LTC128B R224, desc[UR14][R138.64] ;  /* 0x0000000e8ae03981 */ /* 0x000ea2000c1e1920 */
[----:B------:R-:W-:Y:S01]  /*5700*/  IADD3 R220, P5, R212, R154, RZ ;  /* 0x0000009ad4dc7210 */ /* 0x000fe20007fbe0ff */
[----:B------:R-:W-:Y:S01]  /*5710*/  IMAD.WIDE.U32 R212, R156, 0x1a0, R172 ;  /* 0x000001a09cd47825 */ /* 0x000fe200078e00ac */
[----:B------:R-:W-:Y:S03]  /*5720*/  BSSY B1, `(.L_x_106) ;  /* 0x0000011000017945 */ /* 0x000fe60003800000 */
[----:B------:R-:W-:-:S04]  /*5730*/  IMAD.WIDE.U32 R216, R154, 0x7, R216 ;  /* 0x000000079ad87825 */ /* 0x000fc800078e00d8 */
[----:B------:R-:W-:Y:S01]  /*5740*/  IMAD.X R221, R19, 0x1, R155, P5 ;  /* 0x0000000113dd7824 */ /* 0x000fe200028e069b */
[----:B------:R-:W-:Y:S01]  /*5750*/  IADD3 R19, P5, R220, R152, RZ ;  /* 0x00000098dc137210 */ /* 0x000fe20007fbe0ff */
[----:B--2---:R-:W-:-:S04]  /*5760*/  IMAD R17, R224, R15, RZ ;  /* 0x0000000fe0117224 */ /* 0x004fc800078e02ff */
[----:B------:R-:W-:Y:S02]  /*5770*/  IMAD R225, R140, R16, R17 ;  /* 0x000000108ce17224 */ /* 0x000fe400078e0211 */
[----:B------:R-:W-:Y:S02]  /*5780*/  IMAD R17, R157, 0x1a0, RZ ;  /* 0x000001a09d117824 */ /* 0x000fe400078e02ff */
[----:B------:R-:W-:Y:S01]  /*5790*/  IMAD.X R140, R221, 0x1, R23, P5 ;  /* 0x00000001dd8c7824 */ /* 0x000fe200028e0617 */
[----:B------:R-:W-:Y:S01]  /*57a0*/  LEA R138, P5, R19, UR10, 0x2 ;  /* 0x0000000a138a7c11 */ /* 0x000fe2000f8a10ff */
[----:B------:R-:W-:-:S03]  /*57b0*/  IMAD.IADD R213, R213, 0x1, R17 ;  /* 0x00000001d5d57824 */ /* 0x000fc600078e0211 */
[----:B------:R-:W-:Y:S02]  /*57c0*/  LEA.HI.X R139, R19, UR11, R140, 0x2, P5 ;  /* 0x0000000b138b7c11 */ /* 0x000fe4000a8f148c */
[----:B------:R0:W-:Y:S01]  /*57d0*/  @P3 STG.E desc[UR14][R212.64], R225 ;  /* 0x000000e1d4003986 */ /* 0x0001e2000c10190e */
[----:B------:R-:W-:-:S04]  /*57e0*/  IADD3 R222, P3, R216, R154, RZ ;  /* 0x0000009ad8de7210 */ /* 0x000fc80007f7e0ff */
[----:B------:R-:W-:Y:S02]  /*57f0*/  IADD3.X R223, R155, R18, R217, P3, !PT ;  /* 0x000000129bdf7210 */ /* 0x000fe40001ffe4d9 */
[----:B------:R-:W-:-:S13]  /*5800*/  ISETP.GT.AND P3, PT, R12, 0x69, P2 ;  /* 0x000000690c00780c */ /* 0x000fda0001764270 */
[----:B0-----:R-:W-:Y:S05]  /*5810*/  @!P3 BRA `(.L_x_107) ;  /* 0x000000000004b947 */ /* 0x001fea0003800000 */
[----:B------:R0:W5:Y:S02]  /*5820*/  LDG.E.LTC128B R224, desc[UR14][R138.64] ;  /* 0x0000000e8ae07981 */ /* 0x000164000c1e1920 */
.L_x_107:
[----:B------:R-:W-:Y:S05]  /*5830*/  BSYNC B1 ;  /* 0x0000000000017941 */ /* 0x000fea0003800000 */
.L_x_106:
[----:B0-----:R-:W-:Y:S01]  /*5840*/  IMAD.WIDE.U32 R138, R11, R154, R222 ;  /* 0x0000009a0b8a7225 */ /* 0x001fe200078e00de */
        /* <DEDUP_REMOVED lines=25> */
.L_x_109:
[----:B------:R-:W-:Y:S05]  /*59e0*/  BSYNC B1 ;  /* 0x0000000000017941 */ /* 0x000fea0003800000 */
.L_x_108:
        /* <DEDUP_REMOVED lines=8> */
.L_x_111:
[----:B------:R-:W-:Y:S05]  /*5a70*/  BSYNC B1 ;  /* 0x0000000000017941 */ /* 0x000fea0003800000 */
.L_x_110:
[----:B--2--5:R-:W-:Y:S01]  /*5a80*/  IMAD R17, R224, R15, RZ ;  /* 0x0000000fe0117224 */ /* 0x024fe200078e02ff */
[----:B------:R-:W-:Y:S01]  /*5a90*/  ISETP.GT.AND P3, PT, R12, 0x70, P2 ;  /* 0x000000700c00780c */ /* 0x000fe20001764270 */
[----:B0-----:R-:W-:Y:S02]  /*5aa0*/  IMAD.IADD R19, R18, 0x1, R221 ;  /* 0x0000000112137824 */ /* 0x001fe400078e02dd */
        /* <DEDUP_REMOVED lines=8> */
[----:B------:R-:W-:Y:S01]  /*5b30*/  IMAD.WIDE.U32 R218, R156, 0x1c0, R172 ;  /* 0x000001c09cda7825 */ /* 0x000fe200078e00ac */
[----:B------:R-:W-:Y:S01]  /*5b40*/  IADD3 R220, P5, R220, R154, RZ ;  /* 0x0000009adcdc7210 */ /* 0x000fe20007fbe0ff */
[----:B------:R-:W-:Y:S02]  /*5b50*/  BSSY B1, `(.L_x_112) ;  /* 0x0000011000017945 */ /* 0x000fe40003800000 */
        /* <DEDUP_REMOVED lines=16> */
.L_x_113:
[----:B------:R-:W-:Y:S05]  /*5c60*/  BSYNC B1 ;  /* 0x0000000000017941 */ /* 0x000fea0003800000 */
.L_x_112:
        /* <DEDUP_REMOVED lines=11> */
[----:B------:R-:W-:-:S03]  /*5d20*/  IMAD.WIDE.U32 R216, R11, R154, R224 ;  /* 0x0000009a0bd87225 */ /* 0x000fc600078e00e0 */
[----:B------:R-:W-:-:S04]  /*5d30*/  IADD3 R222, P5, R158, R216, RZ ;  /* 0x000000d89ede7210 */ /* 0x000fc80007fbe0ff */
[----:B------:R-:W-:Y:S01]  /*5d40*/  IADD3.X R223, R159, R8, R217, P5, !PT ;  /* 0x000000089fdf7210 */ /* 0x000fe20002ffe4d9 */
[----:B------:R-:W-:Y:S01]  /*5d50*/  IMAD.WIDE.U32 R216, R156, 0x1c0, R164 ;  /* 0x000001c09cd87825 */ /* 0x000fe200078e00a4 */
[----:B------:R-:W-:-:S03]  /*5d60*/  ISETP.GT.AND P5, PT, R12, 0x70, P1 ;  /* 0x000000700c00780c */ /* 0x000fc60000fa4270 */
[----:B------:R-:W-:Y:S02]  /*5d70*/  IMAD.IADD R217, R17, 0x1, R217 ;  /* 0x0000000111d97824 */ /* 0x000fe400078e02d9 */
[----:B-----5:R-:W-:Y:S02]  /*5d80*/  IMAD R17, R228, R15, RZ ;  /* 0x0000000fe4117224 */ /* 0x020fe400078e02ff */
[----:B------:R-:W-:-:S04]  /*5d90*/  IMAD.WIDE.U32 R222, R5, UR8, R222 ;  /* 0x0000000805de7c25 */ /* 0x000fc8000f8e00de */
[----:B------:R-:W-:Y:S01]  /*5da0*/  IMAD R19, R145, R16, R17 ;  /* 0x0000001091137224 */ /* 0x000fe200078e0211 */
[----:B------:R-:W-:Y:S01]  /*5db0*/  LEA R144, P6, R222, UR10, 0x2 ;  /* 0x0000000ade907c11 */ /* 0x000fe2000f8c10ff */
[----:B------:R-:W-:-:S03]  /*5dc0*/  IMAD.IADD R17, R9, 0x1, R223 ;  /* 0x0000000109117824 */ /* 0x000fc600078e02df */
[----:B------:R0:W-:Y:S02]  /*5dd0*/  @P3 STG.E desc[UR14][R216.64], R19 ;  /* 0x00000013d8003986 */ /* 0x0001e4000c10190e */
[----:B------:R-:W-:Y:S01]  /*5de0*/  LEA.HI.X R145, R222, UR11, R17, 0x2, P6 ;  /* 0x0000000bde917c11 */ /* 0x000fe2000b0f1411 */
[----:B------:R-:W-:Y:S01]  /*5df0*/  IMAD.MOV.U32 R222, RZ, RZ, R228 ;  /* 0x000000ffffde7224 */ /* 0x000fe200078e00e4 */
[----:B------:R-:W-:Y:S06]  /*5e00*/  @!P5 BRA `(.L_x_115) ;  /* 0x000000000004d947 */ /* 0x000fec0003800000 */
[----:B------:R2:W5:Y:S02]  /*5e10*/  LDG.E.LTC128B R222, desc[UR14][R142.64+0x20] ;  /* 0x0000200e8ede7981 */ /* 0x000564000c1e1920 */
.L_x_115:
[----:B------:R-:W-:Y:S05]  /*5e20*/  BSYNC B1 ;  /* 0x0000000000017941 */ /* 0x000fea0003800000 */
.L_x_114:
        /* <DEDUP_REMOVED lines=8> */
.L_x_117:
[----:B------:R-:W-:Y:S05]  /*5eb0*/  BSYNC B1 ;  /* 0x0000000000017941 */ /* 0x000fea0003800000 */
.L_x_116:
[----:B0----5:R-:W-:Y:S01]  /*5ec0*/  IMAD R17, R222, R15, RZ ;  /* 0x0000000fde117224 */ /* 0x021fe200078e02ff */
[----:B------:R-:W-:Y:S02]  /*5ed0*/  IADD3 R19, P6, R152, R220, RZ ;  /* 0x000000dc98137210 */ /* 0x000fe40007fde0ff */
[----:B------:R-:W-:Y:S01]  /*5ee0*/  ISETP.GT.AND P5, PT, R12, 0x78, P2 ;  /* 0x000000780c00780c */ /* 0x000fe200017a4270 */
[----:B------:R-:W-:Y:S02]  /*5ef0*/  IMAD R153, R147, R16, R17 ;  /* 0x0000001093997224 */ /* 0x000fe400078e0211 */
[----:B------:R-:W-:-:S03]  /*5f00*/  IMAD.IADD R17, R18, 0x1, R221 ;  /* 0x0000000112117824 */ /* 0x000fc600078e02dd */
[----:B------:R0:W-:Y:S01]  /*5f10*/  @P3 STG.E desc[UR14][R216.64+0x20], R153 ;  /* 0x00002099d8003986 */ /* 0x0001e2000c10190e */
[----:B------:R-:W-:Y:S01]  /*5f20*/  IMAD.X R22, R17, 0x1, R23, P6 ;  /* 0x0000000111167824 */ /* 0x000fe200030e0617 */
[----:B------:R-:W-:-:S04]  /*5f30*/  LEA R146, P6, R19, UR10, 0x2 ;  /* 0x0000000a13927c11 */ /* 0x000fc8000f8c10ff */
[----:B------:R-:W-:Y:S01]  /*5f40*/  LEA.HI.X R147, R19, UR11, R22, 0x2, P6 ;  /* 0x0000000b13937c11 */ /* 0x000fe2000b0f1416 */
[----:B------:R-:W-:-:S06]  /*5f50*/  IMAD.MOV.U32 R22, RZ, RZ, R222 ;  /* 0x000000ffff167224 */ /* 0x000fcc00078e00de */
[----:B------:R1:W2:Y:S01]  /*5f60*/  @P5 LDG.E.LTC128B R22, desc[UR14][R146.64] ;  /* 0x0000000e92165981 */ /* 0x0002a2000c1e1920 */
[----:B------:R-:W-:Y:S01]  /*5f70*/  IMAD.WIDE.U32 R226, R154, 0x7, R226 ;  /* 0x000000079ae27825 */ /* 0x000fe200078e00e2 */
[----:B------:R-:W-:Y:S01]  /*5f80*/  ISETP.GT.AND P2, PT, R12, 0x79, P2 ;  /* 0x000000790c00780c */ /* 0x000fe20001744270 */
[----:B------:R-:W-:Y:S02]  /*5f90*/  BSSY B1, `(.L_x_118) ;  /* 0x0000019000017945 */ /* 0x000fe40003800000 */
[----:B------:R-:W-:Y:S01]  /*5fa0*/  IMAD.WIDE.U32 R224, R154, 0x7, R224 ;  /* 0x000000079ae07825 */ /* 0x000fe200078e00e0 */
[----:B------:R-:W-:-:S04]  /*5fb0*/  IADD3 R222, P3, R226, R154, RZ ;  /* 0x0000009ae2de7210 */ /* 0x000fc80007f7e0ff */
[----:B------:R-:W-:Y:S02]  /*5fc0*/  IADD3.X R223, R155, R18, R227, P3, !PT ;  /* 0x000000129bdf7210 */ /* 0x000fe40001ffe4e3 */
[-C--:B------:R-:W-:Y:S01]  /*5fd0*/  IADD3 R224, P3, R224, R154.reuse, RZ ;  /* 0x0000009ae0e07210 */ /* 0x080fe20007f7e0ff */
[----:B------:R-:W-:-:S03]  /*5fe0*/  IMAD.WIDE.U32 R222, R11, R154, R222 ;  /* 0x0000009a0bde7225 */ /* 0x000fc600078e00de */
[----:B------:R-:W-:Y:S02]  /*5ff0*/  IADD3.X R225, R155, R18, R225, P3, !PT ;  /* 0x000000129be17210 */ /* 0x000fe40001ffe4e1 */
[----:B------:R-:W-:Y:S01]  /*6000*/  IADD3 R18, P3, R158, R222, RZ ;  /* 0x000000de9e127210 */ /* 0x000fe20007f7e0ff */
[----:B------:R-:W-:-:S03]  /*6010*/  IMAD.WIDE.U32 R224, R11, R154, R224 ;  /* 0x0000009a0be07225 */ /* 0x000fc600078e00e0 */
[----:B------:R-:W-:Y:S02]  /*6020*/  IADD3.X R19, R159, R8, R223, P3, !PT ;  /* 0x000000089f137210 */ /* 0x000fe40001ffe4df */
[----:B------:R-:W-:Y:S01]  /*6030*/  IADD3 R158, P6, R158, R224, RZ ;  /* 0x000000e09e9e7210 */ /* 0x000fe20007fde0ff */
[----:B------:R-:W-:-:S03]  /*6040*/  IMAD.WIDE.U32 R18, R5, UR8, R18 ;  /* 0x0000000805127c25 */ /* 0x000fc6000f8e0012 */
[----:B------:R-:W-:Y:S02]  /*6050*/  IADD3.X R159, R159, R8, R225, P6, !PT ;  /* 0x000000089f9f7210 */ /* 0x000fe400037fe4e1 */
[----:B------:R-:W-:Y:S01]  /*6060*/  IADD3 R154, P3, P6, R152, R154, R220 ;  /* 0x0000009a989a7210 */ /* 0x000fe20007e7e0dc */
[----:B0-----:R-:W-:-:S03]  /*6070*/  IMAD.WIDE.U32 R152, R156, 0x1e0, R172 ;  /* 0x000001e09c987825 */ /* 0x001fc600078e00ac */
[----:B------:R-:W-:Y:S01]  /*6080*/  IADD3.X R17, R23, R155, R17, P3, P6 ;  /* 0x0000009b17117210 */ /* 0x000fe20001fec411 */
[----:B------:R-:W-:Y:S01]  /*6090*/  IMAD R23, R157, 0x1e0, RZ ;  /* 0x000001e09d177824 */ /* 0x000fe200078e02ff */
[----:B-1----:R-:W-:-:S03]  /*60a0*/  LEA R146, P3, R154, UR10, 0x2 ;  /* 0x0000000a9a927c11 */ /* 0x002fc6000f8610ff */
[----:B------:R-:W-:Y:S01]  /*60b0*/  IMAD.IADD R153, R153, 0x1, R23 ;  /* 0x0000000199997824 */ /* 0x000fe200078e0217 */
[----:B------:R-:W-:Y:S01]  /*60c0*/  LEA.HI.X R147, R154, UR11, R17, 0x2, P3 ;  /* 0x0000000b9a937c11 */ /* 0x000fe200098f1411 */
[----:B--2---:R-:W-:-:S04]  /*60d0*/  IMAD R11, R22, R15, RZ ;  /* 0x0000000f160b7224 */ /* 0x004fc800078e02ff */
[----:B------:R-:W-:-:S05]  /*60e0*/  IMAD R11, R148, R16, R11 ;  /* 0x00000010940b7224 */ /* 0x000fca00078e020b */
[----:B------:R0:W-:Y:S01]  /*60f0*/  @P5 STG.E desc[UR14][R152.64], R11 ;  /* 0x0000000b98005986 */ /* 0x0001e2000c10190e */
[----:B------:R-:W-:Y:S05]  /*6100*/  @!P2 BRA `(.L_x_119) ;  /* 0x000000000004a947 */ /* 0x000fea0003800000 */
[----:B------:R1:W5:Y:S02]  /*6110*/  LDG.E.LTC128B R22, desc[UR14][R146.64] ;  /* 0x0000000e92167981 */ /* 0x000364000c1e1920 */
.L_x_119:
[----:B------:R-:W-:Y:S05]  /*6120*/  BSYNC B1 ;  /* 0x0000000000017941 */ /* 0x000fea0003800000 */
.L_x_118:
[----:B0-----:R-:W-:Y:S01]  /*6130*/  IMAD.IADD R11, R9, 0x1, R19 ;  /* 0x00000001090b7824 */ /* 0x001fe200078e0213 */
[----:B-1----:R-:W-:Y:S01]  /*6140*/  LEA R146, P3, R18, UR10, 0x2 ;  /* 0x0000000a12927c11 */ /* 0x002fe2000f8610ff */
[----:B------:R-:W-:Y:S01]  /*6150*/  IMAD.WIDE.U32 R156, R156, 0x1e0, R164 ;  /* 0x000001e09c9c7825 */ /* 0x000fe200078e00a4 */
[----:B------:R-:W-:Y:S02]  /*6160*/  BSSY B1, `(.L_x_120) ;  /* 0x000000b000017945 */ /* 0x000fe40003800000 */
[----:B------:R-:W-:Y:S01]  /*6170*/  LEA.HI.X R147, R18, UR11, R11, 0x2, P3 ;  /* 0x0000000b12937c11 */ /* 0x000fe200098f140b */
[----:B-----5:R-:W-:Y:S01]  /*6180*/  IMAD R8, R22, R15, RZ ;  /* 0x0000000f16087224 */ /* 0x020fe200078e02ff */
[----:B------:R-:W-:Y:S01]  /*6190*/  ISETP.GT.AND P3, PT, R12, 0x78, P1 ;  /* 0x000000780c00780c */ /* 0x000fe20000f64270 */
[----:B------:R-:W-:Y:S02]  /*61a0*/  IMAD.IADD R19, R23, 0x1, R157 ;  /* 0x0000000117137824 */ /* 0x000fe400078e029d */
[----:B------:R-:W-:-:S02]  /*61b0*/  IMAD R149, R149, R16, R8 ;  /* 0x0000001095957224 */ /* 0x000fc400078e0208 */
[----:B------:R-:W-:Y:S02]  /*61c0*/  IMAD.MOV.U32 R18, RZ, RZ, R156 ;  /* 0x000000ffff127224 */ /* 0x000fe400078e009c */
[----:B------:R-:W-:-:S03]  /*61d0*/  IMAD.WIDE.U32 R158, R5, UR8, R158 ;  /* 0x00000008059e7c25 */ /* 0x000fc6000f8e009e */
[----:B------:R0:W-:Y:S03]  /*61e0*/  @P2 STG.E desc[UR14][R18.64], R149 ;  /* 0x0000009512002986 */ /* 0x0001e6000c10190e */
[----:B------:R-:W-:Y:S05]  /*61f0*/  @!P3 BRA `(.L_x_121) ;  /* 0x000000000004b947 */ /* 0x000fea0003800000 */
[----:B------:R1:W5:Y:S02]  /*6200*/  LDG.E.LTC128B R22, desc[UR14][R146.64+0x20] ;  /* 0x0000200e92167981 */ /* 0x000364000c1e1920 */
.L_x_121:
[----:B------:R-:W-:Y:S05]  /*6210*/  BSYNC B1 ;  /* 0x0000000000017941 */ /* 0x000fea0003800000 */
.L_x_120:
[----:B-----5:R-:W-:Y:S01]  /*6220*/  IMAD R5, R22, R15, RZ ;  /* 0x0000000f16057224 */ /* 0x020fe200078e02ff */
[----:B------:R-:W-:Y:S01]  /*6230*/  ISETP.GT.AND P2, PT, R12, 0x79, P1 ;  /* 0x000000790c00780c */ /* 0x000fe20000f44270 */
[----:B------:R-:W-:Y:S01]  /*6240*/  IMAD.IADD R9, R9, 0x1, R159 ;  /* 0x0000000109097824 */ /* 0x000fe200078e029f */
[----:B------:R-:W-:Y:S01]  /*6250*/  LEA R8, P5, R158, UR10, 0x2 ;  /* 0x0000000a9e087c11 */ /* 0x000fe2000f8a10ff */
[----:B------:R-:W-:Y:S01]  /*6260*/  IMAD R5, R150, R16, R5 ;  /* 0x0000001096057224 */ /* 0x000fe200078e0205 */
[----:B------:R-:W-:Y:S01]  /*6270*/  BSSY B1, `(.L_x_122) ;  /* 0x0000006000017945 */ /* 0x000fe20003800000 */
[----:B------:R-:W-:Y:S02]  /*6280*/  ISETP.GT.AND P1, PT, R13, 0x80, PT ;  /* 0x000000800d00780c */ /* 0x000fe40003f24270 */
[----:B------:R-:W-:Y:S01]  /*6290*/  LEA.HI.X R9, R158, UR11, R9, 0x2, P5 ;  /* 0x0000000b9e097c11 */ /* 0x000fe2000a8f1409 */
[----:B------:R2:W-:Y:S05]  /*62a0*/  @P3 STG.E desc[UR14][R152.64+0x20], R5 ;  /* 0x0000200598003986 */ /* 0x0005ea000c10190e */
[----:B------:R-:W-:Y:S05]  /*62b0*/  @!P2 BRA `(.L_x_123) ;  /* 0x000000000004a947 */ /* 0x000fea0003800000 */
[----:B------:R0:W5:Y:S02]  /*62c0*/  LDG.E.LTC128B R22, desc[UR14][R8.64+0x20] ;  /* 0x0000200e08167981 */ /* 0x000164000c1e1920 */
.L_x_123:
[----:B------:R-:W-:Y:S05]  /*62d0*/  BSYNC B1 ;  /* 0x0000000000017941 */ /* 0x000fea0003800000 */
.L_x_122:
[----:B--2--5:R-:W-:Y:S01]  /*62e0*/  IMAD R5, R22, R15, RZ ;  /* 0x0000000f16057224 */ /* 0x024fe200078e02ff */
[----:B------:R-:W-:Y:S01]  /*62f0*/  ISETP.GT.AND P3, PT, R12, RZ, P1 ;  /* 0x000000ff0c00720c */ /* 0x000fe20000f64270 */
[----:B------:R-:W-:Y:S02]  /*6300*/  BSSY B1, `(.L_x_124) ;  /* 0x0000005000017945 */ /* 0x000fe40003800000 */
[----:B------:R-:W-:-:S05]  /*6310*/  IMAD R5, R151, R16, R5 ;  /* 0x0000001097057224 */ /* 0x000fca00078e0205 */
[----:B------:R2:W-:Y:S05]  /*6320*/  @P2 STG.E desc[UR14][R18.64+0x20], R5 ;  /* 0x0000200512002986 */ /* 0x0005ea000c10190e */
[----:B------:R-:W-:Y:S05]  /*6330*/  @!P3 BRA `(.L_x_125) ;  /* 0x000000000004b947 */ /* 0x000fea0003800000 */
[----:B------:R0:W5:Y:S02]  /*6340*/  LDG.E.LTC128B R22, desc[UR14][R20.64+0x200] ;  /* 0x0002000e14167981 */ /* 0x000164000c1e1920 */
.L_x_125:
[----:B------:R-:W-:Y:S05]  /*6350*/  BSYNC B1 ;  /* 0x0000000000017941 */ /* 0x000fea0003800000 */
.L_x_124:
[----:B--2--5:R-:W-:Y:S01]  /*6360*/  IMAD R5, R22, R15, RZ ;  /* 0x0000000f16057224 */ /* 0x024fe200078e02ff */
[----:B------:R-:W-:Y:S01]  /*6370*/  ISETP.GT.AND P5, PT, R12, 0x1, P1 ;  /* 0x000000010c00780c */ /* 0x000fe20000fa4270 */
[----:B------:R-:W-:Y:S01]  /*6380*/  BSSY B1, `(.L_x_126) ;  /* 0x0000006000017945 */ /* 0x000fe20003800000 */
[----:B------:R-:W-:Y:S01]  /*6390*/  ISETP.GT.AND P2, PT, R13, 0x88, PT ;  /* 0x000000880d00780c */ /* 0x000fe20003f44270 */
[----:B------:R-:W-:-:S05]  /*63a0*/  IMAD R5, R24, R16, R5 ;  /* 0x0000001018057224 */ /* 0x000fca00078e0205 */
[----:B------:R2:W-:Y:S05]  /*63b0*/  @P3 STG.E desc[UR14][R172.64+0x200], R5 ;  /* 0x00020005ac003986 */ /* 0x0005ea000c10190e */
[----:B------:R-:W-:Y:S05]  /*63c0*/  @!P5 BRA `(.L_x_127) ;  /* 0x000000000004d947 */ /* 0x000fea0003800000 */
[----:B------:R0:W5:Y:S02]  /*63d0*/  LDG.E.LTC128B R22, desc[UR14][R88.64+0x200] ;  /* 0x0002000e58167981 */ /* 0x000164000c1e1920 */
.L_x_127:
[----:B------:R-:W-:Y:S05]  /*63e0*/  BSYNC B1 ;  /* 0x0000000000017941 */ /* 0x000fea0003800000 */
.L_x_126:
[----:B--2--5:R-:W-:Y:S01]  /*63f0*/  IMAD R5, R22, R15, RZ ;  /* 0x0000000f16057224 */ /* 0x024fe200078e02ff */
[----:B------:R-:W-:Y:S01]  /*6400*/  ISETP.GT.AND P3, PT, R12, RZ, P2 ;  /* 0x000000ff0c00720c */ /* 0x000fe20001764270 */
[----:B------:R-:W-:Y:S02]  /*6410*/  BSSY B1, `(.L_x_128) ;  /* 0x0000005000017945 */ /* 0x000fe40003800000 */
[----:B------:R-:W-:-:S05]  /*6420*/  IMAD R5, R25, R16, R5 ;  /* 0x0000001019057224 */ /* 0x000fca00078e0205 */
[----:B------:R2:W-:Y:S05]  /*6430*/  @P5 STG.E desc[UR14][R164.64+0x200], R5 ;  /* 0x00020005a4005986 */ /* 0x0005ea000c10190e */
[----:B------:R-:W-:Y:S05]  /*6440*/  @!P3 BRA `(.L_x_129) ;  /* 0x000000000004b947 */ /* 0x000fea0003800000 */
[----:B------:R0:W5:Y:S02]  /*6450*/  LDG.E.LTC128B R22, desc[UR14][R20.64+0x220] ;  /* 0x0002200e14167981 */ /* 0x000164000c1e1920 */
.L_x_129:
[----:B------:R-:W-:Y:S05]  /*6460*/  BSYNC B1 ;  /* 0x0000000000017941 */ /* 0x000fea0003800000 */
.L_x_128:
[----:B--2--5:R-:W-:Y:S01]  /*6470*/  IMAD R5, R22, R15, RZ ;  /* 0x0000000f16057224 */ /* 0x024fe200078e02ff */
[----:B------:R-:W-:Y:S01]  /*6480*/  ISETP.GT.AND P5, PT, R12, 0x1, P2 ;  /* 0x000000010c00780c */ /* 0x000fe200017a4270 */
[----:B------:R-:W-:Y:S02]  /*6490*/  BSSY B1, `(.L_x_130) ;  /* 0x0000005000017945 */ /* 0x000fe40003800000 */
[----:B------:R-:W-:-:S05]  /*64a0*/  IMAD R5, R26, R16, R5 ;  /* 0x000000101a057224 */ /* 0x000fca00078e0205 */
[----:B------:R2:W-:Y:S05]  /*64b0*/  @P3 STG.E desc[UR14][R172.64+0x220], R5 ;  /* 0x00022005ac003986 */ /* 0x0005ea000c10190e */
[----:B------:R-:W-:Y:S05]  /*64c0*/  @!P5 BRA `(.L_x_131) ;  /* 0x000000000004d947 */ /* 0x000fea0003800000 */
[----:B------:R0:W5:Y:S02]  /*64d0*/  LDG.E.LTC128B R22, desc[UR14][R88.64+0x220] ;  /* 0x0002200e58167981 */ /* 0x000164000c1e1920 */
.L_x_131:
[----:B------:R-:W-:Y:S05]  /*64e0*/  BSYNC B1 ;  /* 0x0000000000017941 */ /* 0x000fea0003800000 */
.L_x_130:
[----:B--2--5:R-:W-:Y:S01]  /*64f0*/  IMAD R5, R22, R15, RZ ;  /* 0x0000000f16057224 */ /* 0x024fe200078e02ff */
[----:B------:R-:W-:Y:S01]  /*6500*/  ISETP.GT.AND P3, PT, R12, 0x8, P1 ;  /* 0x000000080c00780c */ /* 0x000fe20000f64270 */
[----:B------:R-:W-:Y:S02]  /*6510*/  BSSY B1, `(.L_x_132) ;  /* 0x0000005000017945 */ /* 0x000fe40003800000 */
[----:B------:R-:W-:-:S05]  /*6520*/  IMAD R5, R27, R16, R5 ;  /* 0x000000101b057224 */ /* 0x000fca00078e0205 */
[----:B------:R2:W-:Y:S05]  /*6530*/  @P5 STG.E desc[UR14][R164.64+0x220], R5 ;  /* 0x00022005a4005986 */ /* 0x0005ea000c10190e */
[----:B------:R-:W-:Y:S05]  /*6540*/  @!P3 BRA `(.L_x_133) ;  /* 0x000000000004b947 */ /* 0x000fea0003800000 */
[----:B------:R0:W5:Y:S02]  /*6550*/  LDG.E.LTC128B R22, desc[UR14][R90.64+0x200] ;  /* 0x0002000e5a167981 */ /* 0x000164000c1e1920 */
.L_x_133:
[----:B------:R-:W-:Y:S05]  /*6560*/  BSYNC B1 ;  /* 0x0000000000017941 */ /* 0x000fea0003800000 */
.L_x_132:
[----:B--2--5:R-:W-:Y:S01]  /*6570*/  IMAD R5, R22, R15, RZ ;  /* 0x0000000f16057224 */ /* 0x024fe200078e02ff */
[----:B------:R-:W-:Y:S01]  /*6580*/  ISETP.GT.AND P5, PT, R12, 0x9, P1 ;  /* 0x000000090c00780c */ /* 0x000fe20000fa4270 */
[----:B------:R-:W-:Y:S02]  /*6590*/  BSSY B1, `(.L_x_134) ;  /* 0x0000005000017945 */ /* 0x000fe40003800000 */
[----:B------:R-:W-:-:S05]  /*65a0*/  IMAD R5, R28, R16, R5 ;  /* 0x000000101c057224 */ /* 0x000fca00078e0205 */
[----:B------:R2:W-:Y:S05]  /*65b0*/  @P3 STG.E desc[UR14][R162.64+0x200], R5 ;  /* 0x00020005a2003986 */ /* 0x0005ea000c10190e */
[----:B------:R-:W-:Y:S05]  /*65c0*/  @!P5 BRA `(.L_x_135) ;  /* 0x000000000004d947 */ /* 0x000fea0003800000 */
[----:B------:R0:W5:Y:S02]  /*65d0*/  LDG.E.LTC128B R22, desc[UR14][R92.64+0x200] ;  /* 0x0002000e5c167981 */ /* 0x000164000c1e1920 */
.L_x_135:
[----:B------:R-:W-:Y:S05]  /*65e0*/  BSYNC B1 ;  /* 0x0000000000017941 */ /* 0x000fea0003800000 */
.L_x_134:
[----:B--2--5:R-:W-:Y:S01]  /*65f0*/  IMAD R5, R22, R15, RZ ;  /* 0x0000000f16057224 */ /* 0x024fe200078e02ff */
[----:B------:R-:W-:Y:S01]  /*6600*/  ISETP.GT.AND P3, PT, R12, 0x8, P2 ;  /* 0x000000080c00780c */ /* 0x000fe20001764270 */
[----:B------:R-:W-:Y:S02]  /*6610*/  BSSY B1, `(.L_x_136) ;  /* 0x0000005000017945 */ /* 0x000fe40003800000 */
[----:B------:R-:W-:-:S05]  /*6620*/  IMAD R5, R29, R16, R5 ;  /* 0x000000101d057224 */ /* 0x000fca00078e0205 */
[----:B------:R2:W-:Y:S05]  /*6630*/  @P5 STG.E desc[UR14][R160.64+0x200], R5 ;  /* 0x00020005a0005986 */ /* 0x0005ea000c10190e */
[----:B------:R-:W-:Y:S05]  /*6640*/  @!P3 BRA `(.L_x_137) ;  /* 0x000000000004b947 */ /* 0x000fea0003800000 */
[----:B------:R0:W5:Y:S02]  /*6650*/  LDG.E.LTC128B R22, desc[UR14][R90.64+0x220] ;  /* 0x0002200e5a167981 */ /* 0x000164000c1e1920 */
.L_x_137:
[----:B------:R-:W-:Y:S05]  /*6660*/  BSYNC B1 ;  /* 0x0000000000017941 */ /* 0x000fea0003800000 */
.L_x_136:
[----:B--2--5:R-:W-:Y:S01]  /*6670*/  IMAD R5, R22, R15, RZ ;  /* 0x0000000f16057224 */ /* 0x024fe200078e02ff */
[----:B------:R-:W-:Y:S01]  /*6680*/  ISETP.GT.AND P5, PT, R12, 0x9, P2 ;  /* 0x000000090c00780c */ /* 0x000fe200017a4270 */
[----:B------:R-:W-:Y:S02]  /*6690*/  BSSY B1, `(.L_x_138) ;  /* 0x0000005000017945 */ /* 0x000fe40003800000 */
[----:B------:R-:W-:-:S05]  /*66a0*/  IMAD R5, R30, R16, R5 ;  /* 0x000000101e057224 */ /* 0x000fca00078e0205 */
[----:B------:R2:W-:Y:S05]  /*66b0*/  @P3 STG.E desc[UR14][R162.64+0x220], R5 ;  /* 0x00022005a2003986 */ /* 0x0005ea000c10190e */
[----:B------:R-:W-:Y:S05]  /*66c0*/  @!P5 BRA `(.L_x_139) ;  /* 0x000000000004d947 */ /* 0x000fea0003800000 */
[----:B------:R0:W5:Y:S02]  /*66d0*/  LDG.E.LTC128B R22, desc[UR14][R92.64+0x220] ;  /* 0x0002200e5c167981 */ /* 0x000164000c1e1920 */
.L_x_139:
[----:B------:R-:W-:Y:S05]  /*66e0*/  BSYNC B1 ;  /* 0x0000000000017941 */ /* 0x000fea0003800000 */
.L_x_138:
[----:B--2--5:R-:W-:Y:S01]  /*66f0*/  IMAD R5, R22, R15, RZ ;  /* 0x0000000f16057224 */ /* 0x024fe200078e02ff */
[----:B------:R-:W-:Y:S01]  /*6700*/  ISETP.GT.AND P3, PT, R12, 0x10, P1 ;  /* 0x000000100c00780c */ /* 0x000fe20000f64270 */
[----:B------:R-:W-:Y:S02]  /*6710*/  BSSY B1, `(.L_x_140) ;  /* 0x0000005000017945 */ /* 0x000fe40003800000 */
[----:B------:R-:W-:-:S05]  /*6720*/  IMAD R5, R31, R16, R5 ;  /* 0x000000101f057224 */ /* 0x000fca00078e0205 */
[----:B------:R2:W-:Y:S05]  /*6730*/  @P5 STG.E desc[UR14][R160.64+0x220], R5 ;  /* 0x00022005a0005986 */ /* 0x0005ea000c10190e */
[----:B------:R-:W-:Y:S05]  /*6740*/  @!P3 BRA `(.L_x_141) ;  /* 0x000000000004b947 */ /* 0x000fea0003800000 */
[----:B------:R0:W5:Y:S02]  /*6750*/  LDG.E.LTC128B R22, desc[UR14][R94.64+0x200] ;  /* 0x0002000e5e167981 */ /* 0x000164000c1e1920 */
.L_x_141:
[----:B------:R-:W-:Y:S05]  /*6760*/  BSYNC B1 ;  /* 0x0000000000017941 */ /* 0x000fea0003800000 */
.L_x_140:
[----:B--2--5:R-:W-:Y:S01]  /*6770*/  IMAD R5, R22, R15, RZ ;  /* 0x0000000f16057224 */ /* 0x024fe200078e02ff */
[----:B------:R-:W-:Y:S01]  /*6780*/  ISETP.GT.AND P5, PT, R12, 0x11, P1 ;  /* 0x000000110c00780c */ /* 0x000fe20000fa4270 */
[----:B------:R-:W-:Y:S02]  /*6790*/  BSSY B1, `(.L_x_142) ;  /* 0x0000005000017945 */ /* 0x000fe40003800000 */
[----:B------:R-:W-:-:S05]  /*67a0*/  IMAD R5, R32, R16, R5 ;  /* 0x0000001020057224 */ /* 0x000fca00078e0205 */
[----:B------:R2:W-:Y:S05]  /*67b0*/  @P3 STG.E desc[UR14][R168.64+0x200], R5 ;  /* 0x00020005a8003986 */ /* 0x0005ea000c10190e */
[----:B------:R-:W-:Y:S05]  /*67c0*/  @!P5 BRA `(.L_x_143) ;  /* 0x000000000004d947 */ /* 0x000fea0003800000 */
[----:B------:R0:W5:Y:S02]  /*67d0*/  LDG.E.LTC128B R22, desc[UR14][R96.64+0x200] ;  /* 0x0002000e60167981 */ /* 0x000164000c1e1920 */
.L_x_143:
[----:B------:R-:W-:Y:S05]  /*67e0*/  BSYNC B1 ;  /* 0x0000000000017941 */ /* 0x000fea0003800000 */
.L_x_142:
[----:B--2--5:R-:W-:Y:S01]  /*67f0*/  IMAD R5, R22, R15, RZ ;  /* 0x0000000f16057224 */ /* 0x024fe200078e02ff */
[----:B------:R-:W-:Y:S01]  /*6800*/  ISETP.GT.AND P3, PT, R12, 0x10, P2 ;  /* 0x000000100c00780c */ /* 0x000fe20001764270 */
[----:B------:R-:W-:Y:S02]  /*6810*/  BSSY B1, `(.L_x_144) ;  /* 0x0000005000017945 */ /* 0x000fe40003800000 */
[----:B------:R-:W-:-:S05]  /*6820*/  IMAD R5, R33, R16, R5 ;  /* 0x0000001021057224 */ /* 0x000fca00078e0205 */
[----:B------:R2:W-:Y:S05]  /*6830*/  @P5 STG.E desc[UR14][R166.64+0x200], R5 ;  /* 0x00020005a6005986 */ /* 0x0005ea000c10190e */
[----:B------:R-:W-:Y:S05]  /*6840*/  @!P3 BRA `(.L_x_145) ;  /* 0x000000000004b947 */ /* 0x000fea0003800000 */
[----:B------:R0:W5:Y:S02]  /*6850*/  LDG.E.LTC128B R22, desc[UR14][R94.64+0x220] ;  /* 0x0002200e5e167981 */ /* 0x000164000c1e1920 */
.L_x_145:
[----:B------:R-:W-:Y:S05]  /*6860*/  BSYNC B1 ;  /* 0x0000000000017941 */ /* 0x000fea0003800000 */
.L_x_144:
[----:B--2--5:R-:W-:Y:S01]  /*6870*/  IMAD R5, R22, R15, RZ ;  /* 0x0000000f16057224 */ /* 0x024fe200078e02ff */
[----:B------:R-:W-:Y:S01]  /*6880*/  ISETP.GT.AND P5, PT, R12, 0x11, P2 ;  /* 0x000000110c00780c */ /* 0x000fe200017a4270 */
[----:B------:R-:W-:Y:S02]  /*6890*/  BSSY B1, `(.L_x_146) ;  /* 0x0000005000017945 */ /* 0x000fe40003800000 */
[----:B------:R-:W-:-:S05]  /*68a0*/  IMAD R5, R34, R16, R5 ;  /* 0x0000001022057224 */ /* 0x000fca00078e0205 */
[----:B------:R2:W-:Y:S05]  /*68b0*/  @P3 STG.E desc[UR14][R168.64+0x220], R5 ;  /* 0x00022005a8003986 */ /* 0x0005ea000c10190e */
[----:B------:R-:W-:Y:S05]  /*68c0*/  @!P5 BRA `(.L_x_147) ;  /* 0x000000000004d947 */ /* 0x000fea0003800000 */
[----:B------:R0:W5:Y:S02]  /*68d0*/  LDG.E.LTC128B R22, desc[UR14][R96.64+0x220] ;  /* 0x0002200e60167981 */ /* 0x000164000c1e1920 */
.L_x_147:
[----:B------:R-:W-:Y:S05]  /*68e0*/  BSYNC B1 ;  /* 0x0000000000017941 */ /* 0x000fea0003800000 */
.L_x_146:
[----:B--2--5:R-:W-:Y:S01]  /*68f0*/  IMAD R5, R22, R15, RZ ;  /* 0x0000000f16057224 */ /* 0x024fe200078e02ff */
[----:B------:R-:W-:Y:S01]  /*6900*/  ISETP.GT.AND P3, PT, R12, 0x18, P1 ;  /* 0x000000180c00780c */ /* 0x000fe20000f64270 */
[----:B------:R-:W-:Y:S02]  /*6910*/  BSSY B1, `(.L_x_148) ;  /* 0x0000005000017945 */ /* 0x000fe40003800000 */
[----:B------:R-:W-:-:S05]  /*6920*/  IMAD R5, R35, R16, R5 ;  /* 0x0000001023057224 */ /* 0x000fca00078e0205 */
[----:B------:R2:W-:Y:S05]  /*6930*/  @P5 STG.E desc[UR14][R166.64+0x220], R5 ;  /* 0x00022005a6005986 */ /* 0x0005ea000c10190e */
[----:B------:R-:W-:Y:S05]  /*6940*/  @!P3 BRA `(.L_x_149) ;  /* 0x000000000004b947 */ /* 0x000fea0003800000 */
[----:B------:R0:W5:Y:S02]  /*6950*/  LDG.E.LTC128B R22, desc[UR14][R100.64+0x200] ;  /* 0x0002000e64167981 */ /* 0x000164000c1e1920 */
.L_x_149:
[----:B------:R-:W-:Y:S05]  /*6960*/  BSYNC B1 ;  /* 0x0000000000017941 */ /* 0x000fea0003800000 */
.L_x_148:
[----:B--2--5:R-:W-:Y:S01]  /*6970*/  IMAD R5, R22, R15, RZ ;  /* 0x0000000f16057224 */ /* 0x024fe200078e02ff */
[----:B------:R-:W-:Y:S01]  /*6980*/  ISETP.GT.AND P5, PT, R12, 0x19, P1 ;  /* 0x000000190c00780c */ /* 0x000fe20000fa4270 */
[----:B------:R-:W-:Y:S02]  /*6990*/  BSSY B1, `(.L_x_150) ;  /* 0x0000005000017945 */ /* 0x000fe40003800000 */
[----:B------:R-:W-:-:S05]  /*69a0*/  IMAD R5, R36, R16, R5 ;  /* 0x0000001024057224 */ /* 0x000fca00078e0205 */
[----:B------:R2:W-:Y:S05]  /*69b0*/  @P3 STG.E desc[UR14][R170.64+0x200], R5 ;  /* 0x00020005aa003986 */ /* 0x0005ea000c10190e */
[----:B------:R-:W-:Y:S05]  /*69c0*/  @!P5 BRA `(.L_x_151) ;  /* 0x000000000004d947 */ /* 0x000fea0003800000 */
[----:B------:R0:W5:Y:S02]  /*69d0*/  LDG.E.LTC128B R22, desc[UR14][R174.64+0x200] ;  /* 0x0002000eae167981 */ /* 0x000164000c1e1920 */
.L_x_151:
[----:B------:R-:W-:Y:S05]  /*69e0*/  BSYNC B1 ;  /* 0x0000000000017941 */ /* 0x000fea0003800000 */
.L_x_150:
[----:B--2--5:R-:W-:Y:S01]  /*69f0*/  IMAD R5, R22, R15, RZ ;  /* 0x0000000f16057224 */ /* 0x024fe200078e02ff */
[----:B------:R-:W-:Y:S01]  /*6a00*/  ISETP.GT.AND P3, PT, R12, 0x18, P2 ;  /* 0x000000180c00780c */ /* 0x000fe20001764270 */
[----:B------:R-:W-:Y:S02]  /*6a10*/  BSSY B1, `(.L_x_152) ;  /* 0x0000005000017945 */ /* 0x000fe40003800000 */
[----:B------:R-:W-:-:S05]  /*6a20*/  IMAD R5, R37, R16, R5 ;  /* 0x0000001025057224 */ /* 0x000fca00078e0205 */
[----:B------:R2:W-:Y:S05]  /*6a30*/  @P5 STG.E desc[UR14][R98.64+0x200], R5 ;  /* 0x0002000562005986 */ /* 0x0005ea000c10190e */
[----:B------:R-:W-:Y:S05]  /*6a40*/  @!P3 BRA `(.L_x_153) ;  /* 0x000000000004b947 */ /* 0x000fea0003800000 */
[----:B------:R0:W5:Y:S02]  /*6a50*/  LDG.E.LTC128B R22, desc[UR14][R100.64+0x220] ;  /* 0x0002200e64167981 */ /* 0x000164000c1e1920 */
.L_x_153:
[----:B------:R-:W-:Y:S05]  /*6a60*/  BSYNC B1 ;  /* 0x0000000000017941 */ /* 0x000fea0003800000 */
.L_x_152:
[----:B--2--5:R-:W-:Y:S01]  /*6a70*/  IMAD R5, R22, R15, RZ ;  /* 0x0000000f16057224 */ /* 0x024fe200078e02ff */
[----:B------:R-:W-:Y:S01]  /*6a80*/  ISETP.GT.AND P5, PT, R12, 0x19, P2 ;  /* 0x000000190c00780c */ /* 0x000fe200017a4270 */
[----:B------:R-:W-:Y:S02]  /*6a90*/  BSSY B1, `(.L_x_154) ;  /* 0x0000005000017945 */ /* 0x000fe40003800000 */
[----:B------:R-:W-:-:S05]  /*6aa0*/  IMAD R5, R38, R16, R5 ;  /* 0x0000001026057224 */ /* 0x000fca00078e0205 */
[----:B------:R2:W-:Y:S05]  /*6ab0*/  @P3 STG.E desc[UR14][R170.64+0x220], R5 ;  /* 0x00022005aa003986 */ /* 0x0005ea000c10190e */
[----:B------:R-:W-:Y:S05]  /*6ac0*/  @!P5 BRA `(.L_x_155) ;  /* 0x000000000004d947 */ /* 0x000fea0003800000 */
[----:B------:R0:W5:Y:S02]  /*6ad0*/  LDG.E.LTC128B R22, desc[UR14][R174.64+0x220] ;  /* 0x0002200eae167981 */ /* 0x000164000c1e1920 */
.L_x_155:
[----:B------:R-:W-:Y:S05]  /*6ae0*/  BSYNC B1 ;  /* 0x0000000000017941 */ /* 0x000fea0003800000 */
.L_x_154:
[----:B--2--5:R-:W-:Y:S01]  /*6af0*/  IMAD R5, R22, R15, RZ ;  /* 0x0000000f16057224 */ /* 0x024fe200078e02ff */
[----:B------:R-:W-:Y:S01]  /*6b00*/  ISETP.GT.AND P3, PT, R12, 0x20, P1 ;  /* 0x000000200c00780c */ /* 0x000fe20000f64270 */
[----:B------:R-:W-:Y:S02]  /*6b10*/  BSSY B1, `(.L_x_156) ;  /* 0x0000005000017945 */ /* 0x000fe40003800000 */
[----:B------:R-:W-:-:S05]  /*6b20*/  IMAD R5, R39, R16, R5 ;  /* 0x0000001027057224 */ /* 0x000fca00078e0205 */
[----:B------:R2:W-:Y:S05]  /*6b30*/  @P5 STG.E desc[UR14][R98.64+0x220], R5 ;  /* 0x0002200562005986 */ /* 0x0005ea000c10190e */
[----:B------:R-:W-:Y:S05]  /*6b40*/  @!P3 BRA `(.L_x_157) ;  /* 0x000000000004b947 */ /* 0x000fea0003800000 */
[----:B------:R0:W5:Y:S02]  /*6b50*/  LDG.E.LTC128B R22, desc[UR14][R102.64+0x200] ;  /* 0x0002000e66167981 */ /* 0x000164000c1e1920 */
.L_x_157:
[----:B------:R-:W-:Y:S05]  /*6b60*/  BSYNC B1 ;  /* 0x0000000000017941 */ /* 0x000fea0003800000 */
.L_x_156:
[----:B--2--5:R-:W-:Y:S01]  /*6b70*/  IMAD R5, R22, R15, RZ ;  /* 0x0000000f16057224 */ /* 0x024fe200078e02ff */
[----:B------:R-:W-:Y:S01]  /*6b80*/  ISETP.GT.AND P5, PT, R12, 0x21, P1 ;  /* 0x000000210c00780c */ /* 0x000fe20000fa4270 */
[----:B------:R-:W-:Y:S02]  /*6b90*/  BSSY B1, `(.L_x_158) ;  /* 0x0000005000017945 */ /* 0x000fe40003800000 */
[----:B------:R-:W-:-:S05]  /*6ba0*/  IMAD R5, R40, R16, R5 ;  /* 0x0000001028057224 */ /* 0x000fca00078e0205 */
[----:B------:R2:W-:Y:S05]  /*6bb0*/  @P3 STG.E desc[UR14][R178.64+0x200], R5 ;  /* 0x00020005b2003986 */ /* 0x0005ea000c10190e */
[----:B------:R-:W-:Y:S05]  /*6bc0*/  @!P5 BRA `(.L_x_159) ;  /* 0x000000000004d947 */ /* 0x000fea0003800000 */
[----:B------:R0:W5:Y:S02]  /*6bd0*/  LDG.E.LTC128B R22, desc[UR14][R104.64+0x200] ;  /* 0x0002000e68167981 */ /* 0x000164000c1e1920 */
.L_x_159:
[----:B------:R-:W-:Y:S05]  /*6be0*/  BSYNC B1 ;  /* 0x0000000000017941 */ /* 0x000fea0003800000 */
.L_x_158:
[----:B--2--5:R-:W-:Y:S01]  /*6bf0*/  IMAD R5, R22, R15, RZ ;  /* 0x0000000f16057224 */ /* 0x024fe200078e02ff */
[----:B------:R-:W-:Y:S01]  /*6c00*/  ISETP.GT.AND P3, PT, R12, 0x20, P2 ;  /* 0x000000200c00780c */ /* 0x000fe20001764270 */
[----:B------:R-:W-:Y:S02]  /*6c10*/  BSSY B1, `(.L_x_160) ;  /* 0x0000005000017945 */ /* 0x000fe40003800000 */
[----:B------:R-:W-:-:S05]  /*6c20*/  IMAD R5, R41, R16, R5 ;  /* 0x0000001029057224 */ /* 0x000fca00078e0205 */
[----:B------:R2:W-:Y:S05]  /*6c30*/  @P5 STG.E desc[UR14][R176.64+0x200], R5 ;  /* 0x00020005b0005986 */ /* 0x0005ea000c10190e */
[----:B------:R-:W-:Y:S05]  /*6c40*/  @!P3 BRA `(.L_x_161) ;  /* 0x000000000004b947 */ /* 0x000fea0003800000 */
[----:B------:R0:W5:Y:S02]  /*6c50*/  LDG.E.LTC128B R22, desc[UR14][R102.64+0x220] ;  /* 0x0002200e66167981 */ /* 0x000164000c1e1920 */
.L_x_161:
[----:B------:R-:W-:Y:S05]  /*6c60*/  BSYNC B1 ;  /* 0x0000000000017941 */ /* 0x000fea0003800000 */
.L_x_160:
[----:B--2--5:R-:W-:Y:S01]  /*6c70*/  IMAD R5, R22, R15, RZ ;  /* 0x0000000f16057224 */ /* 0x024fe200078e02ff */
[----:B------:R-:W-:Y:S01]  /*6c80*/  ISETP.GT.AND P5, PT, R12, 0x21, P2 ;  /* 0x000000210c00780c */ /* 0x000fe200017a4270 */
[----:B------:R-:W-:Y:S02]  /*6c90*/  BSSY B1, `(.L_x_162) ;  /* 0x0000005000017945 */ /* 0x000fe40003800000 */
[----:B------:R-:W-:-:S05]  /*6ca0*/  IMAD R5, R42, R16, R5 ;  /* 0x000000102a057224 */ /* 0x000fca00078e0205 */
[----:B------:R2:W-:Y:S05]  /*6cb0*/  @P3 STG.E desc[UR14][R178.64+0x220], R5 ;  /* 0x00022005b2003986 */ /* 0x0005ea000c10190e */
[----:B------:R-:W-:Y:S05]  /*6cc0*/  @!P5 BRA `(.L_x_163) ;  /* 0x000000000004d947 */ /* 0x000fea0003800000 */
[----:B------:R0:W5:Y:S02]  /*6cd0*/  LDG.E.LTC128B R22, desc[UR14][R104.64+0x220] ;  /* 0x0002200e68167981 */ /* 0x000164000c1e1920 */
.L_x_163:
[----:B------:R-:W-:Y:S05]  /*6ce0*/  BSYNC B1 ;  /* 0x0000000000017941 */ /* 0x000fea0003800000 */
.L_x_162:
[----:B--2--5:R-:W-:Y:S01]  /*6cf0*/  IMAD R5, R22, R15, RZ ;  /* 0x0000000f16057224 */ /* 0x024fe200078e02ff */
[----:B------:R-:W-:Y:S01]  /*6d00*/  ISETP.GT.AND P3, PT, R12, 0x28, P1 ;  /* 0x000000280c00780c */ /* 0x000fe20000f64270 */
[----:B------:R-:W-:Y:S02]  /*6d10*/  BSSY B1, `(.L_x_164) ;  /* 0x0000005000017945 */ /* 0x000fe40003800000 */
[----:B------:R-:W-:-:S05]  /*6d20*/  IMAD R5, R43, R16, R5 ;  /* 0x000000102b057224 */ /* 0x000fca00078e0205 */
[----:B------:R2:W-:Y:S05]  /*6d30*/  @P5 STG.E desc[UR14][R176.64+0x220], R5 ;  /* 0x00022005b0005986 */ /* 0x0005ea000c10190e */
[----:B------:R-:W-:Y:S05]  /*6d40*/  @!P3 BRA `(.L_x_165) ;  /* 0x000000000004b947 */ /* 0x000fea0003800000 */
[----:B------:R0:W5:Y:S02]  /*6d50*/  LDG.E.LTC128B R22, desc[UR14][R108.64+0x200] ;  /* 0x0002000e6c167981 */ /* 0x000164000c1e1920 */
.L_x_165:
[----:B------:R-:W-:Y:S05]  /*6d60*/  BSYNC B1 ;  /* 0x0000000000017941 */ /* 0x000fea0003800000 */
.L_x_164:
[----:B--2--5:R-:W-:Y:S01]  /*6d70*/  IMAD R5, R22, R15, RZ ;  /* 0x0000000f16057224 */ /* 0x024fe200078e02ff */
[----:B------:R-:W-:Y:S01]  /*6d80*/  ISETP.GT.AND P5, PT, R12, 0x29, P1 ;  /* 0x000000290c00780c */ /* 0x000fe20000fa4270 */
[----:B------:R-:W-:Y:S02]  /*6d90*/  BSSY B1, `(.L_x_166) ;  /* 0x0000005000017945 */ /* 0x000fe40003800000 */
[----:B------:R-:W-:-:S05]  /*6da0*/  IMAD R5, R44, R16, R5 ;  /* 0x000000102c057224 */ /* 0x000fca00078e0205 */
[----:B------:R2:W-:Y:S05]  /*6db0*/  @P3 STG.E desc[UR14][R180.64+0x200], R5 ;  /* 0x00020005b4003986 */ /* 0x0005ea000c10190e */
[----:B------:R-:W-:Y:S05]  /*6dc0*/  @!P5 BRA `(.L_x_167) ;  /* 0x000000000004d947 */ /* 0x000fea0003800000 */
[----:B------:R0:W5:Y:S02]  /*6dd0*/  LDG.E.LTC128B R22, desc[UR14][R182.64+0x200] ;  /* 0x0002000eb6167981 */ /* 0x000164000c1e1920 */
.L_x_167:
[----:B------:R-:W-:Y:S05]  /*6de0*/  BSYNC B1 ;  /* 0x0000000000017941 */ /* 0x000fea0003800000 */
.L_x_166:
[----:B--2--5:R-:W-:Y:S01]  /*6df0*/  IMAD R5, R22, R15, RZ ;  /* 0x0000000f16057224 */ /* 0x024fe200078e02ff */
[----:B------:R-:W-:Y:S01]  /*6e00*/  ISETP.GT.AND P3, PT, R12, 0x28, P2 ;  /* 0x000000280c00780c */ /* 0x000fe20001764270 */
[----:B------:R-:W-:Y:S02]  /*6e10*/  BSSY B1, `(.L_x_168) ;  /* 0x0000005000017945 */ /* 0x000fe40003800000 */
[----:B------:R-:W-:-:S05]  /*6e20*/  IMAD R5, R45, R16, R5 ;  /* 0x000000102d057224 */ /* 0x000fca00078e0205 */
[----:B------:R2:W-:Y:S05]  /*6e30*/  @P5 STG.E desc[UR14][R106.64+0x200], R5 ;  /* 0x000200056a005986 */ /* 0x0005ea000c10190e */
[----:B------:R-:W-:Y:S05]  /*6e40*/  @!P3 BRA `(.L_x_169) ;  /* 0x000000000004b947 */ /* 0x000fea0003800000 */
[----:B------:R0:W5:Y:S02]  /*6e50*/  LDG.E.LTC128B R22, desc[UR14][R108.64+0x220] ;  /* 0x0002200e6c167981 */ /* 0x000164000c1e1920 */
.L_x_169:
[----:B------:R-:W-:Y:S05]  /*6e60*/  BSYNC B1 ;  /* 0x0000000000017941 */ /* 0x000fea0003800000 */
.L_x_168:
[----:B--2--5:R-:W-:Y:S01]  /*6e70*/  IMAD R5, R22, R15, RZ ;  /* 0x0000000f16057224 */ /* 0x024fe200078e02ff */
[----:B------:R-:W-:Y:S01]  /*6e80*/  ISETP.GT.AND P5, PT, R12, 0x29, P2 ;  /* 0x000000290c00780c */ /* 0x000fe200017a4270 */
[----:B------:R-:W-:Y:S02]  /*6e90*/  BSSY B1, `(.L_x_170) ;  /* 0x0000005000017945 */ /* 0x000fe40003800000 */
[----:B------:R-:W-:-:S05]  /*6ea0*/  IMAD R5, R46, R16, R5 ;  /* 0x000000102e057224 */ /* 0x000fca00078e0205 */
[----:B------:R2:W-:Y:S05]  /*6eb0*/  @P3 STG.E desc[UR14][R180.64+0x220], R5 ;  /* 0x00022005b4003986 */ /* 0x0005ea000c10190e */
[----:B------:R-:W-:Y:S05]  /*6ec0*/  @!P5 BRA `(.L_x_171) ;  /* 0x000000000004d947 */ /* 0x000fea0003800000 */
[----:B------:R0:W5:Y:S02]  /*6ed0*/  LDG.E.LTC128B R22, desc[UR14][R182.64+0x220] ;  /* 0x0002200eb6167981 */ /* 0x000164000c1e1920 */
.L_x_171:
[----:B------:R-:W-:Y:S05]  /*6ee0*/  BSYNC B1 ;  /* 0x0000000000017941 */ /* 0x000fea0003800000 */
.L_x_170:
[----:B--2--5:R-:W-:Y:S01]  /*6ef0*/  IMAD R5, R22, R15, RZ ;  /* 0x0000000f16057224 */ /* 0x024fe200078e02ff */
[----:B------:R-:W-:Y:S01]  /*6f00*/  ISETP.GT.AND P3, PT, R12, 0x30, P1 ;  /* 0x000000300c00780c */ /* 0x000fe20000f64270 */
[----:B------:R-:W-:Y:S02]  /*6f10*/  BSSY B1, `(.L_x_172) ;  /* 0x0000005000017945 */ /* 0x000fe40003800000 */
[----:B------:R-:W-:-:S05]  /*6f20*/  IMAD R5, R47, R16, R5 ;  /* 0x000000102f057224 */ /* 0x000fca00078e0205 */
[----:B------:R2:W-:Y:S05]  /*6f30*/  @P5 STG.E desc[UR14][R106.64+0x220], R5 ;  /* 0x000220056a005986 */ /* 0x0005ea000c10190e */
[----:B------:R-:W-:Y:S05]  /*6f40*/  @!P3 BRA `(.L_x_173) ;  /* 0x000000000004b947 */ /* 0x000fea0003800000 */
[----:B------:R0:W5:Y:S02]  /*6f50*/  LDG.E.LTC128B R22, desc[UR14][R112.64+0x200] ;  /* 0x0002000e70167981 */ /* 0x000164000c1e1920 */
.L_x_173:
[----:B------:R-:W-:Y:S05]  /*6f60*/  BSYNC B1 ;  /* 0x0000000000017941 */ /* 0x000fea0003800000 */
.L_x_172:
[----:B--2--5:R-:W-:Y:S01]  /*6f70*/  IMAD R5, R22, R15, RZ ;  /* 0x0000000f16057224 */ /* 0x024fe200078e02ff */
[----:B------:R-:W-:Y:S01]  /*6f80*/  ISETP.GT.AND P5, PT, R12, 0x31, P1 ;  /* 0x000000310c00780c */ /* 0x000fe20000fa4270 */
[----:B------:R-:W-:Y:S02]  /*6f90*/  BSSY B1, `(.L_x_174) ;  /* 0x0000005000017945 */ /* 0x000fe40003800000 */
[----:B------:R-:W-:-:S05]  /*6fa0*/  IMAD R5, R48, R16, R5 ;  /* 0x0000001030057224 */ /* 0x000fca00078e0205 */
[----:B------:R2:W-:Y:S05]  /*6fb0*/  @P3 STG.E desc[UR14][R184.64+0x200], R5 ;  /* 0x00020005b8003986 */ /* 0x0005ea000c10190e */
[----:B------:R-:W-:Y:S05]  /*6fc0*/  @!P5 BRA `(.L_x_175) ;  /* 0x000000000004d947 */ /* 0x000fea0003800000 */
[----:B------:R0:W5:Y:S02]  /*6fd0*/  LDG.E.LTC128B R22, desc[UR14][R186.64+0x200] ;  /* 0x0002000eba167981 */ /* 0x000164000c1e1920 */
.L_x_175:
[----:B------:R-:W-:Y:S05]  /*6fe0*/  BSYNC B1 ;  /* 0x0000000000017941 */ /* 0x000fea0003800000 */
.L_x_174:
[----:B--2--5:R-:W-:Y:S01]  /*6ff0*/  IMAD R5, R22, R15, RZ ;  /* 0x0000000f16057224 */ /* 0x024fe200078e02ff */
[----:B------:R-:W-:Y:S01]  /*7000*/  ISETP.GT.AND P3, PT, R12, 0x30, P2 ;  /* 0x000000300c00780c */ /* 0x000fe20001764270 */
[----:B------:R-:W-:Y:S02]  /*7010*/  BSSY B1, `(.L_x_176) ;  /* 0x0000005000017945 */ /* 0x000fe40003800000 */
[----:B------:R-:W-:-:S05]  /*7020*/  IMAD R5, R49, R16, R5 ;  /* 0x0000001031057224 */ /* 0x000fca00078e0205 */
[----:B------:R2:W-:Y:S05]  /*7030*/  @P5 STG.E desc[UR14][R110.64+0x200], R5 ;  /* 0x000200056e005986 */ /* 0x0005ea000c10190e */
[----:B------:R-:W-:Y:S05]  /*7040*/  @!P3 BRA `(.L_x_177) ;  /* 0x000000000004b947 */ /* 0x000fea0003800000 */
[----:B------:R0:W5:Y:S02]  /*7050*/  LDG.E.LTC128B R22, desc[UR14][R112.64+0x220] ;  /* 0x0002200e70167981 */ /* 0x000164000c1e1920 */
.L_x_177:
[----:B------:R-:W-:Y:S05]  /*7060*/  BSYNC B1 ;  /* 0x0000000000017941 */ /* 0x000fea0003800000 */
.L_x_176:
[----:B--2--5:R-:W-:Y:S01]  /*7070*/  IMAD R5, R22, R15, RZ ;  /* 0x0000000f16057224 */ /* 0x024fe200078e02ff */
[----:B------:R-:W-:Y:S01]  /*7080*/  ISETP.GT.AND P5, PT, R12, 0x31, P2 ;  /* 0x000000310c00780c */ /* 0x000fe200017a4270 */
[----:B------:R-:W-:Y:S02]  /*7090*/  BSSY B1, `(.L_x_178) ;  /* 0x0000005000017945 */ /* 0x000fe40003800000 */
[----:B------:R-:W-:-:S05]  /*70a0*/  IMAD R5, R50, R16, R5 ;  /* 0x0000001032057224 */ /* 0x000fca00078e0205 */
[----:B------:R2:W-:Y:S05]  /*70b0*/  @P3 STG.E desc[UR14][R184.64+0x220], R5 ;  /* 0x00022005b8003986 */ /* 0x0005ea000c10190e */
[----:B------:R-:W-:Y:S05]  /*70c0*/  @!P5 BRA `(.L_x_179) ;  /* 0x000000000004d947 */ /* 0x000fea0003800000 */
[----:B------:R0:W5:Y:S02]  /*70d0*/  LDG.E.LTC128B R22, desc[UR14][R186.64+0x220] ;  /* 0x0002200eba167981 */ /* 0x000164000c1e1920 */
.L_x_179:
[----:B------:R-:W-:Y:S05]  /*70e0*/  BSYNC B1 ;  /* 0x0000000000017941 */ /* 0x000fea0003800000 */
.L_x_178:
[----:B--2--5:R-:W-:Y:S01]  /*70f0*/  IMAD R5, R22, R15, RZ ;  /* 0x0000000f16057224 */ /* 0x024fe200078e02ff */
[----:B------:R-:W-:Y:S01]  /*7100*/  ISETP.GT.AND P3, PT, R12, 0x38, P1 ;  /* 0x000000380c00780c */ /* 0x000fe20000f64270 */
[----:B------:R-:W-:Y:S02]  /*7110*/  BSSY B1, `(.L_x_180) ;  /* 0x0000005000017945 */ /* 0x000fe40003800000 */
[----:B------:R-:W-:-:S05]  /*7120*/  IMAD R5, R51, R16, R5 ;  /* 0x0000001033057224 */ /* 0x000fca00078e0205 */
[----:B------:R2:W-:Y:S05]  /*7130*/  @P5 STG.E desc[UR14][R110.64+0x220], R5 ;  /* 0x000220056e005986 */ /* 0x0005ea000c10190e */
[----:B------:R-:W-:Y:S05]  /*7140*/  @!P3 BRA `(.L_x_181) ;  /* 0x000000000004b947 */ /* 0x000fea0003800000 */
[----:B------:R0:W5:Y:S02]  /*7150*/  LDG.E.LTC128B R22, desc[UR14][R116.64+0x200] ;  /* 0x0002000e74167981 */ /* 0x000164000c1e1920 */
.L_x_181:
[----:B------:R-:W-:Y:S05]  /*7160*/  BSYNC B1 ;  /* 0x0000000000017941 */ /* 0x000fea0003800000 */
.L_x_180:
[----:B--2--5:R-:W-:Y:S01]  /*7170*/  IMAD R5, R22, R15, RZ ;  /* 0x0000000f16057224 */ /* 0x024fe200078e02ff */
[----:B------:R-:W-:Y:S01]  /*7180*/  ISETP.GT.AND P5, PT, R12, 0x39, P1 ;  /* 0x000000390c00780c */ /* 0x000fe20000fa4270 */
[----:B------:R-:W-:Y:S02]  /*7190*/  BSSY B1, `(.L_x_182) ;  /* 0x0000005000017945 */ /* 0x000fe40003800000 */
[----:B------:R-:W-:-:S05]  /*71a0*/  IMAD R5, R52, R16, R5 ;  /* 0x0000001034057224 */ /* 0x000fca00078e0205 */
[----:B------:R2:W-:Y:S05]  /*71b0*/  @P3 STG.E desc[UR14][R188.64+0x200], R5 ;  /* 0x00020005bc003986 */ /* 0x0005ea000c10190e */
[----:B------:R-:W-:Y:S05]  /*71c0*/  @!P5 BRA `(.L_x_183) ;  /* 0x000000000004d947 */ /* 0x000fea0003800000 */
[----:B------:R0:W5:Y:S02]  /*71d0*/  LDG.E.LTC128B R22, desc[UR14][R190.64+0x200] ;  /* 0x0002000ebe167981 */ /* 0x000164000c1e1920 */
.L_x_183:
[----:B------:R-:W-:Y:S05]  /*71e0*/  BSYNC B1 ;  /* 0x0000000000017941 */ /* 0x000fea0003800000 */
.L_x_182:
[----:B--2--5:R-:W-:Y:S01]  /*71f0*/  IMAD R5, R22, R15, RZ ;  /* 0x0000000f16057224 */ /* 0x024fe200078e02ff */
[----:B------:R-:W-:Y:S01]  /*7200*/  ISETP.GT.AND P3, PT, R12, 0x38, P2 ;  /* 0x000000380c00780c */ /* 0x000fe20001764270 */
[----:B------:R-:W-:Y:S02]  /*7210*/  BSSY B1, `(.L_x_184) ;  /* 0x0000005000017945 */ /* 0x000fe40003800000 */
[----:B------:R-:W-:-:S05]  /*7220*/  IMAD R5, R53, R16, R5 ;  /* 0x0000001035057224 */ /* 0x000fca00078e0205 */
[----:B------:R2:W-:Y:S05]  /*7230*/  @P5 STG.E desc[UR14][R114.64+0x200], R5 ;  /* 0x0002000572005986 */ /* 0x0005ea000c10190e */
[----:B------:R-:W-:Y:S05]  /*7240*/  @!P3 BRA `(.L_x_185) ;  /* 0x000000000004b947 */ /* 0x000fea0003800000 */
[----:B------:R0:W5:Y:S02]  /*7250*/  LDG.E.LTC128B R22, desc[UR14][R116.64+0x220] ;  /* 0x0002200e74167981 */ /* 0x000164000c1e1920 */
.L_x_185:
[----:B------:R-:W-:Y:S05]  /*7260*/  BSYNC B1 ;  /* 0x0000000000017941 */ /* 0x000fea0003800000 */
.L_x_184:
[----:B--2--5:R-:W-:Y:S01]  /*7270*/  IMAD R5, R22, R15, RZ ;  /* 0x0000000f16057224 */ /* 0x024fe200078e02ff */
[----:B------:R-:W-:Y:S01]  /*7280*/  ISETP.GT.AND P5, PT, R12, 0x39, P2 ;  /* 0x000000390c00780c */ /* 0x000fe200017a4270 */
[----:B------:R-:W-:Y:S02]  /*7290*/  BSSY B1, `(.L_x_186) ;  /* 0x0000005000017945 */ /* 0x000fe40003800000 */
[----:B------:R-:W-:-:S05]  /*72a0*/  IMAD R5, R54, R16, R5 ;  /* 0x0000001036057224 */ /* 0x000fca00078e0205 */
[----:B------:R2:W-:Y:S05]  /*72b0*/  @P3 STG.E desc[UR14][R188.64+0x220], R5 ;  /* 0x00022005bc003986 */ /* 0x0005ea000c10190e */
[----:B------:R-:W-:Y:S05]  /*72c0*/  @!P5 BRA `(.L_x_187) ;  /* 0x000000000004d947 */ /* 0x000fea0003800000 */
[----:B------:R0:W5:Y:S02]  /*72d0*/  LDG.E.LTC128B R22, desc[UR14][R190.64+0x220] ;  /* 0x0002200ebe167981 */ /* 0x000164000c1e1920 */
.L_x_187:
[----:B------:R-:W-:Y:S05]  /*72e0*/  BSYNC B1 ;  /* 0x0000000000017941 */ /* 0x000fea0003800000 */
.L_x_186:
[----:B--2--5:R-:W-:Y:S01]  /*72f0*/  IMAD R5, R22, R15, RZ ;  /* 0x0000000f16057224 */ /* 0x024fe200078e02ff */
[----:B------:R-:W-:Y:S01]  /*7300*/  ISETP.GT.AND P3, PT, R12, 0x40, P1 ;  /* 0x000000400c00780c */ /* 0x000fe20000f64270 */
[----:B------:R-:W-:Y:S02]  /*7310*/  BSSY B1, `(.L_x_188) ;  /* 0x0000005000017945 */ /* 0x000fe40003800000 */
[----:B------:R-:W-:-:S05]  /*7320*/  IMAD R5, R55, R16, R5 ;  /* 0x0000001037057224 */ /* 0x000fca00078e0205 */
[----:B------:R2:W-:Y:S05]  /*7330*/  @P5 STG.E desc[UR14][R114.64+0x220], R5 ;  /* 0x0002200572005986 */ /* 0x0005ea000c10190e */
[----:B------:R-:W-:Y:S05]  /*7340*/  @!P3 BRA `(.L_x_189) ;  /* 0x000000000004b947 */ /* 0x000fea0003800000 */
[----:B------:R0:W5:Y:S02]  /*7350*/  LDG.E.LTC128B R22, desc[UR14][R118.64+0x200] ;  /* 0x0002000e76167981 */ /* 0x000164000c1e1920 */
.L_x_189:
[----:B------:R-:W-:Y:S05]  /*7360*/  BSYNC B1 ;  /* 0x0000000000017941 */ /* 0x000fea0003800000 */
.L_x_188:
[----:B--2--5:R-:W-:Y:S01]  /*7370*/  IMAD R5, R22, R15, RZ ;  /* 0x0000000f16057224 */ /* 0x024fe200078e02ff */
[----:B------:R-:W-:Y:S01]  /*7380*/  ISETP.GT.AND P5, PT, R12, 0x41, P1 ;  /* 0x000000410c00780c */ /* 0x000fe20000fa4270 */
[----:B------:R-:W-:Y:S02]  /*7390*/  BSSY B1, `(.L_x_190) ;  /* 0x0000005000017945 */ /* 0x000fe40003800000 */
[----:B------:R-:W-:-:S05]  /*73a0*/  IMAD R5, R56, R16, R5 ;  /* 0x0000001038057224 */ /* 0x000fca00078e0205 */
[----:B------:R2:W-:Y:S05]  /*73b0*/  @P3 STG.E desc[UR14][R194.64+0x200], R5 ;  /* 0x00020005c2003986 */ /* 0x0005ea000c10190e */
[----:B------:R-:W-:Y:S05]  /*73c0*/  @!P5 BRA `(.L_x_191) ;  /* 0x000000000004d947 */ /* 0x000fea0003800000 */
[----:B------:R0:W5:Y:S02]  /*73d0*/  LDG.E.LTC128B R22, desc[UR14][R120.64+0x200] ;  /* 0x0002000e78167981 */ /* 0x000164000c1e1920 */
.L_x_191:
[----:B------:R-:W-:Y:S05]  /*73e0*/  BSYNC B1 ;  /* 0x0000000000017941 */ /* 0x000fea0003800000 */
.L_x_190:
[----:B--2--5:R-:W-:Y:S01]  /*73f0*/  IMAD R5, R22, R15, RZ ;  /* 0x0000000f16057224 */ /* 0x024fe200078e02ff */
[----:B------:R-:W-:Y:S01]  /*7400*/  ISETP.GT.AND P3, PT, R12, 0x40, P2 ;  /* 0x000000400c00780c */ /* 0x000fe20001764270 */
[----:B------:R-:W-:Y:S02]  /*7410*/  BSSY B1, `(.L_x_192) ;  /* 0x0000005000017945 */ /* 0x000fe40003800000 */
[----:B------:R-:W-:-:S05]  /*7420*/  IMAD R5, R57, R16, R5 ;  /* 0x0000001039057224 */ /* 0x000fca00078e0205 */
[----:B------:R2:W-:Y:S05]  /*7430*/  @P5 STG.E desc[UR14][R192.64+0x200], R5 ;  /* 0x00020005c0005986 */ /* 0x0005ea000c10190e */
[----:B------:R-:W-:Y:S05]  /*7440*/  @!P3 BRA `(.L_x_193) ;  /* 0x000000000004b947 */ /* 0x000fea0003800000 */
[----:B------:R0:W5:Y:S02]  /*7450*/  LDG.E.LTC128B R22, desc[UR14][R118.64+0x220] ;  /* 0x0002200e76167981 */ /* 0x000164000c1e1920 */
.L_x_193:
[----:B------:R-:W-:Y:S05]  /*7460*/  BSYNC B1 ;  /* 0x0000000000017941 */ /* 0x000fea0003800000 */
.L_x_192:
[----:B--2--5:R-:W-:Y:S01]  /*7470*/  IMAD R5, R22, R15, RZ ;  /* 0x0000000f16057224 */ /* 0x024fe200078e02ff */
[----:B------:R-:W-:Y:S01]  /*7480*/  ISETP.GT.AND P5, PT, R12, 0x41, P2 ;  /* 0x000000410c00780c */ /* 0x000fe200017a4270 */
[----:B------:R-:W-:Y:S02]  /*7490*/  BSSY B1, `(.L_x_194) ;  /* 0x0000005000017945 */ /* 0x000fe40003800000 */
[----:B------:R-:W-:-:S05]  /*74a0*/  IMAD R5, R58, R16, R5 ;  /* 0x000000103a057224 */ /* 0x000fca00078e0205 */
[----:B------:R2:W-:Y:S05]  /*74b0*/  @P3 STG.E desc[UR14][R194.64+0x220], R5 ;  /* 0x00022005c2003986 */ /* 0x0005ea000c10190e */
[----:B------:R-:W-:Y:S05]  /*74c0*/  @!P5 BRA `(.L_x_195) ;  /* 0x000000000004d947 */ /* 0x000fea0003800000 */
[----:B------:R0:W5:Y:S02]  /*74d0*/  LDG.E.LTC128B R22, desc[UR14][R120.64+0x220] ;  /* 0x0002200e78167981 */ /* 0x000164000c1e1920 */
.L_x_195:
[----:B------:R-:W-:Y:S05]  /*74e0*/  BSYNC B1 ;  /* 0x0000000000017941 */ /* 0x000fea0003800000 */
.L_x_194:
[----:B--2--5:R-:W-:Y:S01]  /*74f0*/  IMAD R5, R22, R15, RZ ;  /* 0x0000000f16057224 */ /* 0x024fe200078e02ff */
[----:B------:R-:W-:Y:S01]  /*7500*/  ISETP.GT.AND P3, PT, R12, 0x48, P1 ;  /* 0x000000480c00780c */ /* 0x000fe20000f64270 */
[----:B------:R-:W-:Y:S02]  /*7510*/  BSSY B1, `(.L_x_196) ;  /* 0x0000005000017945 */ /* 0x000fe40003800000 */
[----:B------:R-:W-:-:S05]  /*7520*/  IMAD R5, R59, R16, R5 ;  /* 0x000000103b057224 */ /* 0x000fca00078e0205 */
[----:B------:R2:W-:Y:S05]  /*7530*/  @P5 STG.E desc[UR14][R192.64+0x220], R5 ;  /* 0x00022005c0005986 */ /* 0x0005ea000c10190e */
[----:B------:R-:W-:Y:S05]  /*7540*/  @!P3 BRA `(.L_x_197) ;  /* 0x000000000004b947 */ /* 0x000fea0003800000 */
[----:B------:R0:W5:Y:S02]  /*7550*/  LDG.E.LTC128B R22, desc[UR14][R124.64+0x200] ;  /* 0x0002000e7c167981 */ /* 0x000164000c1e1920 */
.L_x_197:
[----:B------:R-:W-:Y:S05]  /*7560*/  BSYNC B1 ;  /* 0x0000000000017941 */ /* 0x000fea0003800000 */
.L_x_196:
[----:B--2--5:R-:W-:Y:S01]  /*7570*/  IMAD R5, R22, R15, RZ ;  /* 0x0000000f16057224 */ /* 0x024fe200078e02ff */
[----:B------:R-:W-:Y:S01]  /*7580*/  ISETP.GT.AND P5, PT, R12, 0x49, P1 ;  /* 0x000000490c00780c */ /* 0x000fe20000fa4270 */
[----:B------:R-:W-:Y:S02]  /*7590*/  BSSY B1, `(.L_x_198) ;  /* 0x0000005000017945 */ /* 0x000fe40003800000 */
[----:B------:R-:W-:-:S05]  /*75a0*/  IMAD R5, R60, R16, R5 ;  /* 0x000000103c057224 */ /* 0x000fca00078e0205 */
[----:B------:R2:W-:Y:S05]  /*75b0*/  @P3 STG.E desc[UR14][R196.64+0x200], R5 ;  /* 0x00020005c4003986 */ /* 0x0005ea000c10190e */
[----:B------:R-:W-:Y:S05]  /*75c0*/  @!P5 BRA `(.L_x_199) ;  /* 0x000000000004d947 */ /* 0x000fea0003800000 */
[----:B------:R0:W5:Y:S02]  /*75d0*/  LDG.E.LTC128B R22, desc[UR14][R198.64+0x200] ;  /* 0x0002000ec6167981 */ /* 0x000164000c1e1920 */
.L_x_199:
[----:B------:R-:W-:Y:S05]  /*75e0*/  BSYNC B1 ;  /* 0x0000000000017941 */ /* 0x000fea0003800000 */
.L_x_198:
[----:B--2--5:R-:W-:Y:S01]  /*75f0*/  IMAD R5, R22, R15, RZ ;  /* 0x0000000f16057224 */ /* 0x024fe200078e02ff */
[----:B------:R-:W-:Y:S01]  /*7600*/  ISETP.GT.AND P3, PT, R12, 0x48, P2 ;  /* 0x000000480c00780c */ /* 0x000fe20001764270 */
[----:B------:R-:W-:Y:S02]  /*7610*/  BSSY B1, `(.L_x_200) ;  /* 0x0000005000017945 */ /* 0x000fe40003800000 */
[----:B------:R-:W-:-:S05]  /*7620*/  IMAD R5, R61, R16, R5 ;  /* 0x000000103d057224 */ /* 0x000fca00078e0205 */
[----:B------:R2:W-:Y:S05]  /*7630*/  @P5 STG.E desc[UR14][R122.64+0x200], R5 ;  /* 0x000200057a005986 */ /* 0x0005ea000c10190e */
[----:B------:R-:W-:Y:S05]  /*7640*/  @!P3 BRA `(.L_x_201) ;  /* 0x000000000004b947 */ /* 0x000fea0003800000 */
[----:B------:R0:W5:Y:S02]  /*7650*/  LDG.E.LTC128B R22, desc[UR14][R124.64+0x220] ;  /* 0x0002200e7c167981 */ /* 0x000164000c1e1920 */
.L_x_201:
[----:B------:R-:W-:Y:S05]  /*7660*/  BSYNC B1 ;  /* 0x0000000000017941 */ /* 0x000fea0003800000 */
.L_x_200:
[----:B--2--5:R-:W-:Y:S01]  /*7670*/  IMAD R5, R22, R15, RZ ;  /* 0x0000000f16057224 */ /* 0x024fe200078e02ff */
[----:B------:R-:W-:Y:S01]  /*7680*/  ISETP.GT.AND P5, PT, R12, 0x49, P2 ;  /* 0x000000490c00780c */ /* 0x000fe200017a4270 */
[----:B------:R-:W-:Y:S02]  /*7690*/  BSSY B1, `(.L_x_202) ;  /* 0x0000005000017945 */ /* 0x000fe40003800000 */
[----:B------:R-:W-:-:S05]  /*76a0*/  IMAD R5, R62, R16, R5 ;  /* 0x000000103e057224 */ /* 0x000fca00078e0205 */
[----:B------:R2:W-:Y:S05]  /*76b0*/  @P3 STG.E desc[UR14][R196.64+0x220], R5 ;  /* 0x00022005c4003986 */ /* 0x0005ea000c10190e */
[----:B------:R-:W-:Y:S05]  /*76c0*/  @!P5 BRA `(.L_x_203) ;  /* 0x000000000004d947 */ /* 0x000fea0003800000 */
[----:B------:R0:W5:Y:S02]  /*76d0*/  LDG.E.LTC128B R22, desc[UR14][R198.64+0x220] ;  /* 0x0002200ec6167981 */ /* 0x000164000c1e1920 */
.L_x_203:
[----:B------:R-:W-:Y:S05]  /*76e0*/  BSYNC B1 ;  /* 0x0000000000017941 */ /* 0x000fea0003800000 */
.L_x_202:
[----:B--2--5:R-:W-:Y:S01]  /*76f0*/  IMAD R5, R22, R15, RZ ;  /* 0x0000000f16057224 */ /* 0x024fe200078e02ff */
[----:B------:R-:W-:Y:S01]  /*7700*/  ISETP.GT.AND P3, PT, R12, 0x50, P1 ;  /* 0x000000500c00780c */ /* 0x000fe20000f64270 */
[----:B------:R-:W-:Y:S02]  /*7710*/  BSSY B1, `(.L_x_204) ;  /* 0x0000005000017945 */ /* 0x000fe40003800000 */
[----:B------:R-:W-:-:S05]  /*7720*/  IMAD R5, R63, R16, R5 ;  /* 0x000000103f057224 */ /* 0x000fca00078e0205 */
[----:B------:R2:W-:Y:S05]  /*7730*/  @P5 STG.E desc[UR14][R122.64+0x220], R5 ;  /* 0x000220057a005986 */ /* 0x0005ea000c10190e */
[----:B------:R-:W-:Y:S05]  /*7740*/  @!P3 BRA `(.L_x_205) ;  /* 0x000000000004b947 */ /* 0x000fea0003800000 */
[----:B------:R0:W5:Y:S02]  /*7750*/  LDG.E.LTC128B R22, desc[UR14][R128.64+0x200] ;  /* 0x0002000e80167981 */ /* 0x000164000c1e1920 */
.L_x_205:
[----:B------:R-:W-:Y:S05]  /*7760*/  BSYNC B1 ;  /* 0x0000000000017941 */ /* 0x000fea0003800000 */
.L_x_204:
[----:B--2--5:R-:W-:Y:S01]  /*7770*/  IMAD R5, R22, R15, RZ ;  /* 0x0000000f16057224 */ /* 0x024fe200078e02ff */
[----:B------:R-:W-:Y:S01]  /*7780*/  ISETP.GT.AND P5, PT, R12, 0x51, P1 ;  /* 0x000000510c00780c */ /* 0x000fe20000fa4270 */
[----:B------:R-:W-:Y:S02]  /*7790*/  BSSY B1, `(.L_x_206) ;  /* 0x0000005000017945 */ /* 0x000fe40003800000 */
[----:B------:R-:W-:-:S05]  /*77a0*/  IMAD R5, R64, R16, R5 ;  /* 0x0000001040057224 */ /* 0x000fca00078e0205 */
[----:B------:R2:W-:Y:S05]  /*77b0*/  @P3 STG.E desc[UR14][R200.64+0x200], R5 ;  /* 0x00020005c8003986 */ /* 0x0005ea000c10190e */
[----:B------:R-:W-:Y:S05]  /*77c0*/  @!P5 BRA `(.L_x_207) ;  /* 0x000000000004d947 */ /* 0x000fea0003800000 */
[----:B------:R0:W5:Y:S02]  /*77d0*/  LDG.E.LTC128B R22, desc[UR14][R202.64+0x200] ;  /* 0x0002000eca167981 */ /* 0x000164000c1e1920 */
.L_x_207:
[----:B------:R-:W-:Y:S05]  /*77e0*/  BSYNC B1 ;  /* 0x0000000000017941 */ /* 0x000fea0003800000 */
.L_x_206:
[----:B--2--5:R-:W-:Y:S01]  /*77f0*/  IMAD R5, R22, R15, RZ ;  /* 0x0000000f16057224 */ /* 0x024fe200078e02ff */
[----:B------:R-:W-:Y:S01]  /*7800*/  ISETP.GT.AND P3, PT, R12, 0x50, P2 ;  /* 0x000000500c00780c */ /* 0x000fe20001764270 */
[----:B------:R-:W-:Y:S02]  /*7810*/  BSSY B1, `(.L_x_208) ;  /* 0x0000005000017945 */ /* 0x000fe40003800000 */
[----:B------:R-:W-:-:S05]  /*7820*/  IMAD R5, R65, R16, R5 ;  /* 0x0000001041057224 */ /* 0x000fca00078e0205 */
[----:B------:R2:W-:Y:S05]  /*7830*/  @P5 STG.E desc[UR14][R126.64+0x200], R5 ;  /* 0x000200057e005986 */ /* 0x0005ea000c10190e */
[----:B------:R-:W-:Y:S05]  /*7840*/  @!P3 BRA `(.L_x_209) ;  /* 0x000000000004b947 */ /* 0x000fea0003800000 */
[----:B------:R0:W5:Y:S02]  /*7850*/  LDG.E.LTC128B R22, desc[UR14][R128.64+0x220] ;  /* 0x0002200e80167981 */ /* 0x000164000c1e1920 */
.L_x_209:
[----:B------:R-:W-:Y:S05]  /*7860*/  BSYNC B1 ;  /* 0x0000000000017941 */ /* 0x000fea0003800000 */
.L_x_208:
[----:B--2--5:R-:W-:Y:S01]  /*7870*/  IMAD R5, R22, R15, RZ ;  /* 0x0000000f16057224 */ /* 0x024fe200078e02ff */
[----:B------:R-:W-:Y:S01]  /*7880*/  ISETP.GT.AND P5, PT, R12, 0x51, P2 ;  /* 0x000000510c00780c */ /* 0x000fe200017a4270 */
[----:B------:R-:W-:Y:S02]  /*7890*/  BSSY B1, `(.L_x_210) ;  /* 0x0000005000017945 */ /* 0x000fe40003800000 */
[----:B------:R-:W-:-:S05]  /*78a0*/  IMAD R5, R66, R16, R5 ;  /* 0x0000001042057224 */ /* 0x000fca00078e0205 */
[----:B------:R2:W-:Y:S05]  /*78b0*/  @P3 STG.E desc[UR14][R200.64+0x220], R5 ;  /* 0x00022005c8003986 */ /* 0x0005ea000c10190e */
[----:B------:R-:W-:Y:S05]  /*78c0*/  @!P5 BRA `(.L_x_211) ;  /* 0x000000000004d947 */ /* 0x000fea0003800000 */
[----:B------:R0:W5:Y:S02]  /*78d0*/  LDG.E.LTC128B R22, desc[UR14][R202.64+0x220] ;  /* 0x0002200eca167981 */ /* 0x000164000c1e1920 */
.L_x_211:
[----:B------:R-:W-:Y:S05]  /*78e0*/  BSYNC B1 ;  /* 0x0000000000017941 */ /* 0x000fea0003800000 */
.L_x_210:
[----:B--2--5:R-:W-:Y:S01]  /*78f0*/  IMAD R5, R22, R15, RZ ;  /* 0x0000000f16057224 */ /* 0x024fe200078e02ff */
[----:B------:R-:W-:Y:S01]  /*7900*/  ISETP.GT.AND P3, PT, R12, 0x58, P1 ;  /* 0x000000580c00780c */ /* 0x000fe20000f64270 */
[----:B------:R-:W-:Y:S02]  /*7910*/  BSSY B1, `(.L_x_212) ;  /* 0x0000005000017945 */ /* 0x000fe40003800000 */
[----:B------:R-:W-:-:S05]  /*7920*/  IMAD R5, R67, R16, R5 ;  /* 0x0000001043057224 */ /* 0x000fca00078e0205 */
[----:B------:R2:W-:Y:S05]  /*7930*/  @P5 STG.E desc[UR14][R126.64+0x220], R5 ;  /* 0x000220057e005986 */ /* 0x0005ea000c10190e */
[----:B------:R-:W-:Y:S05]  /*7940*/  @!P3 BRA `(.L_x_213) ;  /* 0x000000000004b947 */ /* 0x000fea0003800000 */
[----:B------:R0:W5:Y:S02]  /*7950*/  LDG.E.LTC128B R22, desc[UR14][R204.64+0x200] ;  /* 0x0002000ecc167981 */ /* 0x000164000c1e1920 */
.L_x_213:
[----:B------:R-:W-:Y:S05]  /*7960*/  BSYNC B1 ;  /* 0x0000000000017941 */ /* 0x000fea0003800000 */
.L_x_212:
[----:B--2--5:R-:W-:Y:S01]  /*7970*/  IMAD R5, R22, R15, RZ ;  /* 0x0000000f16057224 */ /* 0x024fe200078e02ff */
[----:B------:R-:W-:Y:S01]  /*7980*/  ISETP.GT.AND P5, PT, R12, 0x59, P1 ;  /* 0x000000590c00780c */ /* 0x000fe20000fa4270 */
[----:B------:R-:W-:Y:S02]  /*7990*/  BSSY B1, `(.L_x_214) ;  /* 0x0000005000017945 */ /* 0x000fe40003800000 */
[----:B------:R-:W-:-:S05]  /*79a0*/  IMAD R5, R68, R16, R5 ;  /* 0x0000001044057224 */ /* 0x000fca00078e0205 */
[----:B------:R2:W-:Y:S05]  /*79b0*/  @P3 STG.E desc[UR14][R206.64+0x200], R5 ;  /* 0x00020005ce003986 */ /* 0x0005ea000c10190e */
[----:B------:R-:W-:Y:S05]  /*79c0*/  @!P5 BRA `(.L_x_215) ;  /* 0x000000000004d947 */ /* 0x000fea0003800000 */
[----:B------:R0:W5:Y:S02]  /*79d0*/  LDG.E.LTC128B R22, desc[UR14][R132.64+0x200] ;  /* 0x0002000e84167981 */ /* 0x000164000c1e1920 */
.L_x_215:
[----:B------:R-:W-:Y:S05]  /*79e0*/  BSYNC B1 ;  /* 0x0000000000017941 */ /* 0x000fea0003800000 */
.L_x_214:
[----:B--2--5:R-:W-:Y:S01]  /*79f0*/  IMAD R5, R22, R15, RZ ;  /* 0x0000000f16057224 */ /* 0x024fe200078e02ff */
[----:B------:R-:W-:Y:S01]  /*7a00*/  ISETP.GT.AND P3, PT, R12, 0x58, P2 ;  /* 0x000000580c00780c */ /* 0x000fe20001764270 */
[----:B------:R-:W-:Y:S02]  /*7a10*/  BSSY B1, `(.L_x_216) ;  /* 0x0000005000017945 */ /* 0x000fe40003800000 */
[----:B------:R-:W-:-:S05]  /*7a20*/  IMAD R5, R69, R16, R5 ;  /* 0x0000001045057224 */ /* 0x000fca00078e0205 */
[----:B------:R2:W-:Y:S05]  /*7a30*/  @P5 STG.E desc[UR14][R130.64+0x200], R5 ;  /* 0x0002000582005986 */ /* 0x0005ea000c10190e */
[----:B------:R-:W-:Y:S05]  /*7a40*/  @!P3 BRA `(.L_x_217) ;  /* 0x000000000004b947 */ /* 0x000fea0003800000 */
[----:B------:R0:W5:Y:S02]  /*7a50*/  LDG.E.LTC128B R22, desc[UR14][R204.64+0x220] ;  /* 0x0002200ecc167981 */ /* 0x000164000c1e1920 */
.L_x_217:
[----:B------:R-:W-:Y:S05]  /*7a60*/  BSYNC B1 ;  /* 0x0000000000017941 */ /* 0x000fea0003800000 */
.L_x_216:
[----:B--2--5:R-:W-:Y:S01]  /*7a70*/  IMAD R5, R22, R15, RZ ;  /* 0x0000000f16057224 */ /* 0x024fe200078e02ff */
[----:B------:R-:W-:Y:S01]  /*7a80*/  ISETP.GT.AND P5, PT, R12, 0x59, P2 ;  /* 0x000000590c00780c */ /* 0x000fe200017a4270 */
[----:B------:R-:W-:Y:S02]  /*7a90*/  BSSY B1, `(.L_x_218) ;  /* 0x0000005000017945 */ /* 0x000fe40003800000 */
[----:B------:R-:W-:-:S05]  /*7aa0*/  IMAD R5, R70, R16, R5 ;  /* 0x0000001046057224 */ /* 0x000fca00078e0205 */
[----:B------:R2:W-:Y:S05]  /*7ab0*/  @P3 STG.E desc[UR14][R206.64+0x220], R5 ;  /* 0x00022005ce003986 */ /* 0x0005ea000c10190e */
[----:B------:R-:W-:Y:S05]  /*7ac0*/  @!P5 BRA `(.L_x_219) ;  /* 0x000000000004d947 */ /* 0x000fea0003800000 */
[----:B------:R0:W5:Y:S02]  /*7ad0*/  LDG.E.LTC128B R22, desc[UR14][R132.64+0x220] ;  /* 0x0002200e84167981 */ /* 0x000164000c1e1920 */
.L_x_219:
[----:B------:R-:W-:Y:S05]  /*7ae0*/  BSYNC B1 ;  /* 0x0000000000017941 */ /* 0x000fea0003800000 */
.L_x_218:
[----:B--2--5:R-:W-:Y:S01]  /*7af0*/  IMAD R5, R22, R15, RZ ;  /* 0x0000000f16057224 */ /* 0x024fe200078e02ff */
[----:B------:R-:W-:Y:S01]  /*7b00*/  ISETP.GT.AND P3, PT, R12, 0x60, P1 ;  /* 0x000000600c00780c */ /* 0x000fe20000f64270 */
[----:B------:R-:W-:Y:S02]  /*7b10*/  BSSY B1, `(.L_x_220) ;  /* 0x0000005000017945 */ /* 0x000fe40003800000 */
[----:B------:R-:W-:-:S05]  /*7b20*/  IMAD R5, R71, R16, R5 ;  /* 0x0000001047057224 */ /* 0x000fca00078e0205 */
[----:B------:R2:W-:Y:S05]  /*7b30*/  @P5 STG.E desc[UR14][R130.64+0x220], R5 ;  /* 0x0002200582005986 */ /* 0x0005ea000c10190e */
[----:B------:R-:W-:Y:S05]  /*7b40*/  @!P3 BRA `(.L_x_221) ;  /* 0x000000000004b947 */ /* 0x000fea0003800000 */
[----:B------:R0:W5:Y:S02]  /*7b50*/  LDG.E.LTC128B R22, desc[UR14][R134.64+0x200] ;  /* 0x0002000e86167981 */ /* 0x000164000c1e1920 */
.L_x_221:
[----:B------:R-:W-:Y:S05]  /*7b60*/  BSYNC B1 ;  /* 0x0000000000017941 */ /* 0x000fea0003800000 */
.L_x_220:
[----:B--2--5:R-:W-:Y:S01]  /*7b70*/  IMAD R5, R22, R15, RZ ;  /* 0x0000000f16057224 */ /* 0x024fe200078e02ff */
[----:B------:R-:W-:Y:S01]  /*7b80*/  ISETP.GT.AND P5, PT, R12, 0x61, P1 ;  /* 0x000000610c00780c */ /* 0x000fe20000fa4270 */
[----:B------:R-:W-:Y:S02]  /*7b90*/  BSSY B1, `(.L_x_222) ;  /* 0x0000005000017945 */ /* 0x000fe40003800000 */
[----:B------:R-:W-:-:S05]  /*7ba0*/  IMAD R5, R72, R16, R5 ;  /* 0x0000001048057224 */ /* 0x000fca00078e0205 */
[----:B------:R2:W-:Y:S05]  /*7bb0*/  @P3 STG.E desc[UR14][R208.64+0x200], R5 ;  /* 0x00020005d0003986 */ /* 0x0005ea000c10190e */
[----:B------:R-:W-:Y:S05]  /*7bc0*/  @!P5 BRA `(.L_x_223) ;  /* 0x000000000004d947 */ /* 0x000fea0003800000 */
[----:B------:R0:W5:Y:S02]  /*7bd0*/  LDG.E.LTC128B R22, desc[UR14][R136.64+0x200] ;  /* 0x0002000e88167981 */ /* 0x000164000c1e1920 */
.L_x_223:
[----:B------:R-:W-:Y:S05]  /*7be0*/  BSYNC B1 ;  /* 0x0000000000017941 */ /* 0x000fea0003800000 */
.L_x_222:
[----:B--2--5:R-:W-:Y:S01]  /*7bf0*/  IMAD R5, R22, R15, RZ ;  /* 0x0000000f16057224 */ /* 0x024fe200078e02ff */
[----:B------:R-:W-:Y:S01]  /*7c00*/  ISETP.GT.AND P3, PT, R12, 0x60, P2 ;  /* 0x000000600c00780c */ /* 0x000fe20001764270 */
[----:B------:R-:W-:Y:S02]  /*7c10*/  BSSY B1, `(.L_x_224) ;  /* 0x0000005000017945 */ /* 0x000fe40003800000 */
[----:B------:R-:W-:-:S05]  /*7c20*/  IMAD R5, R73, R16, R5 ;  /* 0x0000001049057224 */ /* 0x000fca00078e0205 */
[----:B------:R2:W-:Y:S05]  /*7c30*/  @P5 STG.E desc[UR14][R210.64+0x200], R5 ;  /* 0x00020005d2005986 */ /* 0x0005ea000c10190e */
[----:B------:R-:W-:Y:S05]  /*7c40*/  @!P3 BRA `(.L_x_225) ;  /* 0x000000000004b947 */ /* 0x000fea0003800000 */
[----:B------:R0:W5:Y:S02]  /*7c50*/  LDG.E.LTC128B R22, desc[UR14][R134.64+0x220] ;  /* 0x0002200e86167981 */ /* 0x000164000c1e1920 */
.L_x_225:
[----:B------:R-:W-:Y:S05]  /*7c60*/  BSYNC B1 ;  /* 0x0000000000017941 */ /* 0x000fea0003800000 */
.L_x_224:
[----:B--2--5:R-:W-:Y:S01]  /*7c70*/  IMAD R5, R22, R15, RZ ;  /* 0x0000000f16057224 */ /* 0x024fe200078e02ff */
[----:B------:R-:W-:Y:S01]  /*7c80*/  ISETP.GT.AND P5, PT, R12, 0x61, P2 ;  /* 0x000000610c00780c */ /* 0x000fe200017a4270 */
[----:B------:R-:W-:Y:S02]  /*7c90*/  BSSY B1, `(.L_x_226) ;  /* 0x0000005000017945 */ /* 0x000fe40003800000 */
[----:B------:R-:W-:-:S05]  /*7ca0*/  IMAD R5, R74, R16, R5 ;  /* 0x000000104a057224 */ /* 0x000fca00078e0205 */
[----:B------:R2:W-:Y:S05]  /*7cb0*/  @P3 STG.E desc[UR14][R208.64+0x220], R5 ;  /* 0x00022005d0003986 */ /* 0x0005ea000c10190e */
[----:B------:R-:W-:Y:S05]  /*7cc0*/  @!P5 BRA `(.L_x_227) ;  /* 0x000000000004d947 */ /* 0x000fea0003800000 */
[----:B------:R0:W5:Y:S02]  /*7cd0*/  LDG.E.LTC128B R22, desc[UR14][R136.64+0x220] ;  /* 0x0002200e88167981 */ /* 0x000164000c1e1920 */
.L_x_227:
[----:B------:R-:W-:Y:S05]  /*7ce0*/  BSYNC B1 ;  /* 0x0000000000017941 */ /* 0x000fea0003800000 */
.L_x_226:
[----:B--2--5:R-:W-:Y:S01]  /*7cf0*/  IMAD R5, R22, R15, RZ ;  /* 0x0000000f16057224 */ /* 0x024fe200078e02ff */
[----:B------:R-:W-:Y:S01]  /*7d00*/  ISETP.GT.AND P3, PT, R12, 0x68, P1 ;  /* 0x000000680c00780c */ /* 0x000fe20000f64270 */
[----:B------:R-:W-:Y:S02]  /*7d10*/  BSSY B1, `(.L_x_228) ;  /* 0x0000005000017945 */ /* 0x000fe40003800000 */
[----:B------:R-:W-:-:S05]  /*7d20*/  IMAD R5, R75, R16, R5 ;  /* 0x000000104b057224 */ /* 0x000fca00078e0205 */
[----:B------:R2:W-:Y:S05]  /*7d30*/  @P5 STG.E desc[UR14][R210.64+0x220], R5 ;  /* 0x00022005d2005986 */ /* 0x0005ea000c10190e */
[----:B------:R-:W-:Y:S05]  /*7d40*/  @!P3 BRA `(.L_x_229) ;  /* 0x000000000004b947 */ /* 0x000fea0003800000 */
[----:B------:R0:W5:Y:S02]  /*7d50*/  LDG.E.LTC128B R22, desc[UR14][R138.64+0x200] ;  /* 0x0002000e8a167981 */ /* 0x000164000c1e1920 */
.L_x_229:
[----:B------:R-:W-:Y:S05]  /*7d60*/  BSYNC B1 ;  /* 0x0000000000017941 */ /* 0x000fea0003800000 */
.L_x_228:
[----:B--2--5:R-:W-:Y:S01]  /*7d70*/  IMAD R5, R22, R15, RZ ;  /* 0x0000000f16057224 */ /* 0x024fe200078e02ff */
[----:B------:R-:W-:Y:S01]  /*7d80*/  ISETP.GT.AND P5, PT, R12, 0x69, P1 ;  /* 0x000000690c00780c */ /* 0x000fe20000fa4270 */
[----:B------:R-:W-:Y:S02]  /*7d90*/  BSSY B1, `(.L_x_230) ;  /* 0x0000005000017945 */ /* 0x000fe40003800000 */
[----:B------:R-:W-:-:S05]  /*7da0*/  IMAD R5, R76, R16, R5 ;  /* 0x000000104c057224 */ /* 0x000fca00078e0205 */
[----:B------:R2:W-:Y:S05]  /*7db0*/  @P3 STG.E desc[UR14][R212.64+0x200], R5 ;  /* 0x00020005d4003986 */ /* 0x0005ea000c10190e */
[----:B------:R-:W-:Y:S05]  /*7dc0*/  @!P5 BRA `(.L_x_231) ;  /* 0x000000000004d947 */ /* 0x000fea0003800000 */
[----:B------:R0:W5:Y:S02]  /*7dd0*/  LDG.E.LTC128B R22, desc[UR14][R140.64+0x200] ;  /* 0x0002000e8c167981 */ /* 0x000164000c1e1920 */
.L_x_231:
[----:B------:R-:W-:Y:S05]  /*7de0*/  BSYNC B1 ;  /* 0x0000000000017941 */ /* 0x000fea0003800000 */
.L_x_230:
[----:B--2--5:R-:W-:Y:S01]  /*7df0*/  IMAD R5, R22, R15, RZ ;  /* 0x0000000f16057224 */ /* 0x024fe200078e02ff */
[----:B------:R-:W-:Y:S01]  /*7e00*/  ISETP.GT.AND P3, PT, R12, 0x68, P2 ;  /* 0x000000680c00780c */ /* 0x000fe20001764270 */
[----:B------:R-:W-:Y:S02]  /*7e10*/  BSSY B1, `(.L_x_232) ;  /* 0x0000005000017945 */ /* 0x000fe40003800000 */
[----:B------:R-:W-:-:S05]  /*7e20*/  IMAD R5, R77, R16, R5 ;  /* 0x000000104d057224 */ /* 0x000fca00078e0205 */
[----:B------:R2:W-:Y:S05]  /*7e30*/  @P5 STG.E desc[UR14][R214.64+0x200], R5 ;  /* 0x00020005d6005986 */ /* 0x0005ea000c10190e */
[----:B------:R-:W-:Y:S05]  /*7e40*/  @!P3 BRA `(.L_x_233) ;  /* 0x000000000004b947 */ /* 0x000fea0003800000 */
[----:B------:R0:W5:Y:S02]  /*7e50*/  LDG.E.LTC128B R22, desc[UR14][R138.64+0x220] ;  /* 0x0002200e8a167981 */ /* 0x000164000c1e1920 */
.L_x_233:
[----:B------:R-:W-:Y:S05]  /*7e60*/  BSYNC B1 ;  /* 0x0000000000017941 */ /* 0x000fea0003800000 */
.L_x_232:
[----:B--2--5:R-:W-:Y:S01]  /*7e70*/  IMAD R5, R22, R15, RZ ;  /* 0x0000000f16057224 */ /* 0x024fe200078e02ff */
[----:B------:R-:W-:Y:S01]  /*7e80*/  ISETP.GT.AND P5, PT, R12, 0x69, P2 ;  /* 0x000000690c00780c */ /* 0x000fe200017a4270 */
[----:B------:R-:W-:Y:S02]  /*7e90*/  BSSY B1, `(.L_x_234) ;  /* 0x0000005000017945 */ /* 0x000fe40003800000 */
[----:B------:R-:W-:-:S05]  /*7ea0*/  IMAD R5, R78, R16, R5 ;  /* 0x000000104e057224 */ /* 0x000fca00078e0205 */
[----:B------:R2:W-:Y:S05]  /*7eb0*/  @P3 STG.E desc[UR14][R212.64+0x220], R5 ;  /* 0x00022005d4003986 */ /* 0x0005ea000c10190e */
[----:B------:R-:W-:Y:S05]  /*7ec0*/  @!P5 BRA `(.L_x_235) ;  /* 0x000000000004d947 */ /* 0x000fea0003800000 */
[----:B------:R0:W5:Y:S02]  /*7ed0*/  LDG.E.LTC128B R22, desc[UR14][R140.64+0x220] ;  /* 0x0002200e8c167981 */ /* 0x000164000c1e1920 */
.L_x_235:
[----:B------:R-:W-:Y:S05]  /*7ee0*/  BSYNC B1 ;  /* 0x0000000000017941 */ /* 0x000fea0003800000 */
.L_x_234:
[----:B--2--5:R-:W-:Y:S01]  /*7ef0*/  IMAD R5, R22, R15, RZ ;  /* 0x0000000f16057224 */ /* 0x024fe200078e02ff */
[----:B------:R-:W-:Y:S01]  /*7f00*/  ISETP.GT.AND P3, PT, R12, 0x70, P1 ;  /* 0x000000700c00780c */ /* 0x000fe20000f64270 */
[----:B------:R-:W-:Y:S02]  /*7f10*/  BSSY B1, `(.L_x_236) ;  /* 0x0000005000017945 */ /* 0x000fe40003800000 */
[----:B------:R-:W-:-:S05]  /*7f20*/  IMAD R5, R79, R16, R5 ;  /* 0x000000104f057224 */ /* 0x000fca00078e0205 */
[----:B------:R2:W-:Y:S05]  /*7f30*/  @P5 STG.E desc[UR14][R214.64+0x220], R5 ;  /* 0x00022005d6005986 */ /* 0x0005ea000c10190e */
[----:B------:R-:W-:Y:S05]  /*7f40*/  @!P3 BRA `(.L_x_237) ;  /* 0x000000000004b947 */ /* 0x000fea0003800000 */
[----:B------:R0:W5:Y:S02]  /*7f50*/  LDG.E.LTC128B R22, desc[UR14][R142.64+0x200] ;  /* 0x0002000e8e167981 */ /* 0x000164000c1e1920 */
.L_x_237:
[----:B------:R-:W-:Y:S05]  /*7f60*/  BSYNC B1 ;  /* 0x0000000000017941 */ /* 0x000fea0003800000 */
.L_x_236:
[----:B--2--5:R-:W-:Y:S01]  /*7f70*/  IMAD R5, R22, R15, RZ ;  /* 0x0000000f16057224 */ /* 0x024fe200078e02ff */
[----:B------:R-:W-:Y:S01]  /*7f80*/  ISETP.GT.AND P5, PT, R12, 0x71, P1 ;  /* 0x000000710c00780c */ /* 0x000fe20000fa4270 */
[----:B------:R-:W-:Y:S02]  /*7f90*/  BSSY B1, `(.L_x_238) ;  /* 0x0000005000017945 */ /* 0x000fe40003800000 */
[----:B------:R-:W-:-:S05]  /*7fa0*/  IMAD R5, R80, R16, R5 ;  /* 0x0000001050057224 */ /* 0x000fca00078e0205 */
[----:B------:R2:W-:Y:S05]  /*7fb0*/  @P3 STG.E desc[UR14][R218.64+0x200], R5 ;  /* 0x00020005da003986 */ /* 0x0005ea000c10190e */
[----:B------:R-:W-:Y:S05]  /*7fc0*/  @!P5 BRA `(.L_x_239) ;  /* 0x000000000004d947 */ /* 0x000fea0003800000 */
[----:B------:R0:W5:Y:S02]  /*7fd0*/  LDG.E.LTC128B R22, desc[UR14][R144.64+0x200] ;  /* 0x0002000e90167981 */ /* 0x000164000c1e1920 */
.L_x_239:
[----:B------:R-:W-:Y:S05]  /*7fe0*/  BSYNC B1 ;  /* 0x0000000000017941 */ /* 0x000fea0003800000 */
.L_x_238:
[----:B--2--5:R-:W-:Y:S01]  /*7ff0*/  IMAD R5, R22, R15, RZ ;  /* 0x0000000f16057224 */ /* 0x024fe200078e02ff */
[----:B------:R-:W-:Y:S01]  /*8000*/  ISETP.GT.AND P3, PT, R12, 0x70, P2 ;  /* 0x000000700c00780c */ /* 0x000fe20001764270 */
[----:B------:R-:W-:Y:S02]  /*8010*/  BSSY B1, `(.L_x_240) ;  /* 0x0000005000017945 */ /* 0x000fe40003800000 */
[----:B------:R-:W-:-:S05]  /*8020*/  IMAD R5, R81, R16, R5 ;  /* 0x0000001051057224 */ /* 0x000fca00078e0205 */
[----:B------:R2:W-:Y:S05]  /*8030*/  @P5 STG.E desc[UR14][R216.64+0x200], R5 ;  /* 0x00020005d8005986 */ /* 0x0005ea000c10190e */
[----:B------:R-:W-:Y:S05]  /*8040*/  @!P3 BRA `(.L_x_241) ;  /* 0x000000000004b947 */ /* 0x000fea0003800000 */
[----:B------:R0:W5:Y:S02]  /*8050*/  LDG.E.LTC128B R22, desc[UR14][R142.64+0x220] ;  /* 0x0002200e8e167981 */ /* 0x000164000c1e1920 */
.L_x_241:
[----:B------:R-:W-:Y:S05]  /*8060*/  BSYNC B1 ;  /* 0x0000000000017941 */ /* 0x000fea0003800000 */
.L_x_240:
[----:B--2--5:R-:W-:Y:S01]  /*8070*/  IMAD R5, R22, R15, RZ ;  /* 0x0000000f16057224 */ /* 0x024fe200078e02ff */
[----:B------:R-:W-:Y:S01]  /*8080*/  ISETP.GT.AND P5, PT, R12, 0x71, P2 ;  /* 0x000000710c00780c */ /* 0x000fe200017a4270 */
[----:B------:R-:W-:Y:S02]  /*8090*/  BSSY B1, `(.L_x_242) ;  /* 0x0000005000017945 */ /* 0x000fe40003800000 */
[----:B------:R-:W-:-:S05]  /*80a0*/  IMAD R5, R82, R16, R5 ;  /* 0x0000001052057224 */ /* 0x000fca00078e0205 */
[----:B------:R2:W-:Y:S05]  /*80b0*/  @P3 STG.E desc[UR14][R218.64+0x220], R5 ;  /* 0x00022005da003986 */ /* 0x0005ea000c10190e */
[----:B------:R-:W-:Y:S05]  /*80c0*/  @!P5 BRA `(.L_x_243) ;  /* 0x000000000004d947 */ /* 0x000fea0003800000 */
[----:B------:R0:W5:Y:S02]  /*80d0*/  LDG.E.LTC128B R22, desc[UR14][R144.64+0x220] ;  /* 0x0002200e90167981 */ /* 0x000164000c1e1920 */
.L_x_243:
[----:B------:R-:W-:Y:S05]  /*80e0*/  BSYNC B1 ;  /* 0x0000000000017941 */ /* 0x000fea0003800000 */
.L_x_242:
[----:B--2--5:R-:W-:Y:S01]  /*80f0*/  IMAD R5, R22, R15, RZ ;  /* 0x0000000f16057224 */ /* 0x024fe200078e02ff */
[----:B------:R-:W-:Y:S01]  /*8100*/  ISETP.GT.AND P3, PT, R12, 0x78, P1 ;  /* 0x000000780c00780c */ /* 0x000fe20000f64270 */
[----:B------:R-:W-:Y:S02]  /*8110*/  BSSY B1, `(.L_x_244) ;  /* 0x0000005000017945 */ /* 0x000fe40003800000 */
[----:B------:R-:W-:-:S05]  /*8120*/  IMAD R5, R83, R16, R5 ;  /* 0x0000001053057224 */ /* 0x000fca00078e0205 */
[----:B------:R2:W-:Y:S05]  /*8130*/  @P5 STG.E desc[UR14][R216.64+0x220], R5 ;  /* 0x00022005d8005986 */ /* 0x0005ea000c10190e */
[----:B------:R-:W-:Y:S05]  /*8140*/  @!P3 BRA `(.L_x_245) ;  /* 0x000000000004b947 */ /* 0x000fea0003800000 */
[----:B------:R0:W5:Y:S02]  /*8150*/  LDG.E.LTC128B R22, desc[UR14][R146.64+0x200] ;  /* 0x0002000e92167981 */ /* 0x000164000c1e1920 */
.L_x_245:
[----:B------:R-:W-:Y:S05]  /*8160*/  BSYNC B1 ;  /* 0x0000000000017941 */ /* 0x000fea0003800000 */
.L_x_244:
[----:B--2--5:R-:W-:Y:S01]  /*8170*/  IMAD R5, R22, R15, RZ ;  /* 0x0000000f16057224 */ /* 0x024fe200078e02ff */
[----:B------:R-:W-:Y:S01]  /*8180*/  ISETP.GT.AND P1, PT, R12, 0x79, P1 ;  /* 0x000000790c00780c */ /* 0x000fe20000f24270 */
[----:B------:R-:W-:Y:S02]  /*8190*/  BSSY B1, `(.L_x_246) ;  /* 0x0000005000017945 */ /* 0x000fe40003800000 */
[----:B------:R-:W-:-:S05]  /*81a0*/  IMAD R5, R84, R16, R5 ;  /* 0x0000001054057224 */ /* 0x000fca00078e0205 */
[----:B------:R2:W-:Y:S05]  /*81b0*/  @P3 STG.E desc[UR14][R152.64+0x200], R5 ;  /* 0x0002000598003986 */ /* 0x0005ea000c10190e */
[----:B------:R-:W-:Y:S05]  /*81c0*/  @!P1 BRA `(.L_x_247) ;  /* 0x0000000000049947 */ /* 0x000fea0003800000 */
[----:B------:R0:W5:Y:S02]  /*81d0*/  LDG.E.LTC128B R22, desc[UR14][R8.64+0x200] ;  /* 0x0002000e08167981 */ /* 0x000164000c1e1920 */
.L_x_247:
[----:B------:R-:W-:Y:S05]  /*81e0*/  BSYNC B1 ;  /* 0x0000000000017941 */ /* 0x000fea0003800000 */
.L_x_246:
[----:B--2--5:R-:W-:Y:S01]  /*81f0*/  IMAD R5, R22, R15, RZ ;  /* 0x0000000f16057224 */ /* 0x024fe200078e02ff */
[----:B------:R-:W-:Y:S01]  /*8200*/  ISETP.GT.AND P3, PT, R12, 0x78, P2 ;  /* 0x000000780c00780c */ /* 0x000fe20001764270 */
[----:B------:R-:W-:Y:S02]  /*8210*/  BSSY B1, `(.L_x_248) ;  /* 0x0000005000017945 */ /* 0x000fe40003800000 */
[----:B------:R-:W-:-:S05]  /*8220*/  IMAD R5, R85, R16, R5 ;  /* 0x0000001055057224 */ /* 0x000fca00078e0205 */
[----:B------:R2:W-:Y:S05]  /*8230*/  @P1 STG.E desc[UR14][R18.64+0x200], R5 ;  /* 0x0002000512001986 */ /* 0x0005ea000c10190e */
[----:B------:R-:W-:Y:S05]  /*8240*/  @!P3 BRA `(.L_x_249) ;  /* 0x000000000004b947 */ /* 0x000fea0003800000 */
[----:B------:R0:W5:Y:S02]  /*8250*/  LDG.E.LTC128B R22, desc[UR14][R146.64+0x220] ;  /* 0x0002200e92167981 */ /* 0x000164000c1e1920 */
.L_x_249:
[----:B------:R-:W-:Y:S05]  /*8260*/  BSYNC B1 ;  /* 0x0000000000017941 */ /* 0x000fea0003800000 */
.L_x_248:
[----:B--2--5:R-:W-:Y:S01]  /*8270*/  IMAD R5, R22, R15, RZ ;  /* 0x0000000f16057224 */ /* 0x024fe200078e02ff */
[----:B------:R-:W-:Y:S01]  /*8280*/  ISETP.GT.AND P2, PT, R12, 0x79, P2 ;  /* 0x000000790c00780c */ /* 0x000fe20001744270 */
[----:B------:R-:W-:Y:S02]  /*8290*/  BSSY B1, `(.L_x_250) ;  /* 0x0000005000017945 */ /* 0x000fe40003800000 */
[----:B------:R-:W-:-:S05]  /*82a0*/  IMAD R5, R86, R16, R5 ;  /* 0x0000001056057224 */ /* 0x000fca00078e0205 */
[----:B------:R2:W-:Y:S05]  /*82b0*/  @P3 STG.E desc[UR14][R152.64+0x220], R5 ;  /* 0x0002200598003986 */ /* 0x0005ea000c10190e */
[----:B------:R-:W-:Y:S05]  /*82c0*/  @!P2 BRA `(.L_x_251) ;  /* 0x000000000004a947 */ /* 0x000fea0003800000 */
[----:B------:R0:W5:Y:S02]  /*82d0*/  LDG.E.LTC128B R22, desc[UR14][R8.64+0x220] ;  /* 0x0002200e08167981 */ /* 0x000164000c1e1920 */
.L_x_251:
[----:B------:R-:W-:Y:S05]  /*82e0*/  BSYNC B1 ;  /* 0x0000000000017941 */ /* 0x000fea0003800000 */
.L_x_250:
[----:B-----5:R-:W-:-:S04]  /*82f0*/  IMAD R22, R22, R15, RZ ;  /* 0x0000000f16167224 */ /* 0x020fc800078e02ff */
[----:B------:R-:W-:Y:S01]  /*8300*/  IMAD R87, R87, R16, R22 ;  /* 0x0000001057577224 */ /* 0x000fe200078e0216 */
[----:B------:R-:W-:Y:S06]  /*8310*/  @!P2 BRA `(.L_x_252) ;  /* 0x0000001c0020a947 */ /* 0x000fec0003800000 */
[----:B------:R0:W-:Y:S01]  /*8320*/  STG.E desc[UR14][R18.64+0x220], R87 ;  /* 0x0002205712007986 */ /* 0x0001e2000c10190e */
[----:B------:R-:W-:Y:S05]  /*8330*/  BRA `(.L_x_252) ;  /* 0x0000001c00187947 */ /* 0x000fea0003800000 */
.L_x_27:
[----:B------:R-:W-:Y:S01]  /*8340*/  ULDC.64 UR8, c[0x0][0x6c0] ;  /* 0x0001b00000087ab9 */ /* 0x000fe20000000a00 */
[-C--:B--2---:R-:W-:Y:S01]  /*8350*/  IMAD R5, R88, R16.reuse, RZ ;  /* 0x0000001058057224 */ /* 0x084fe200078e02ff */
[C---:B------:R-:W-:Y:S01]  /*8360*/  LEA R8, P1, R162.reuse, UR8, 0x2 ;  /* 0x00000008a2087c11 */ /* 0x040fe2000f8210ff */
[-C--:B------:R-:W-:Y:S01]  /*8370*/  IMAD R89, R89, R16.reuse, RZ ;  /* 0x0000001059597224 */ /* 0x080fe200078e02ff */
[----:B------:R-:W-:Y:S01]  /*8380*/  ISETP.GT.AND P3, PT, R13, 0x8, PT ;  /* 0x000000080d00780c */ /* 0x000fe20003f64270 */
[----:B------:R-:W-:Y:S01]  /*8390*/  IMAD R17, R157, 0x1c, RZ ;  /* 0x0000001c9d117824 */ /* 0x000fe200078e02ff */
[----:B------:R-:W-:Y:S01]  /*83a0*/  LEA.HI.X R9, R162, UR9, R165, 0x2, P1 ;  /* 0x00000009a2097c11 */ /* 0x000fe200088f14a5 */
[-C--:B------:R-:W-:Y:S01]  /*83b0*/  IMAD R11, R90, R16.reuse, RZ ;  /* 0x000000105a0b7224 */ /* 0x080fe200078e02ff */
[----:B------:R-:W-:Y:S01]  /*83c0*/  ISETP.GT.AND P1, PT, R12, 0x1, P2 ;  /* 0x000000010c00780c */ /* 0x000fe20001724270 */
[----:B------:R-:W-:Y:S01]  /*83d0*/  IMAD R91, R91, R16, RZ ;  /* 0x000000105b5b7224 */ /* 0x000fe200078e02ff */
[----:B------:R-:W-:Y:S01]  /*83e0*/  LEA R18, P6, R156, R8, 0x2 ;  /* 0x000000089c127211 */ /* 0x000fe200078c10ff */
[----:B------:R0:W-:Y:S01]  /*83f0*/  @P5 STG.E desc[UR14][R8.64], R5 ;  /* 0x0000000508005986 */ /* 0x0001e2000c10190e */
[----:B------:R-:W-:Y:S01]  /*8400*/  ISETP.GT.AND P5, PT, R12, RZ, P3 ;  /* 0x000000ff0c00720c */ /* 0x000fe20001fa4270 */
[-C--:B------:R-:W-:Y:S01]  /*8410*/  IMAD R93, R93, R16.reuse, RZ ;  /* 0x000000105d5d7224 */ /* 0x080fe200078e02ff */
[--C-:B------:R-:W-:Y:S01]  /*8420*/  LEA.HI.X R19, R156, R9, R157.reuse, 0x2, P6 ;  /* 0x000000099c137211 */ /* 0x100fe200030f149d */
[-C--:B------:R-:W-:Y:S01]  /*8430*/  IMAD R95, R95, R16.reuse, RZ ;  /* 0x000000105f5f7224 */ /* 0x080fe200078e02ff */
[----:B------:R-:W-:Y:S01]  /*8440*/  ISETP.GT.AND P6, PT, R12, 0x1, P3 ;  /* 0x000000010c00780c */ /* 0x000fe20001fc4270 */
[----:B------:R-:W-:Y:S01]  /*8450*/  IMAD R97, R97, R16, RZ ;  /* 0x0000001061617224 */ /* 0x000fe200078e02ff */
[C---:B------:R-:W-:Y:S01]  /*8460*/  SHF.L.U64.HI R157, R156.reuse, 0x5, R157 ;  /* 0x000000059c9d7819 */ /* 0x040fe2000001029d */
[----:B------:R-:W-:-:S02]  /*8470*/  IMAD.WIDE.U32 R20, R156, 0x1c, R18 ;  /* 0x0000001c9c147825 */ /* 0x000fc400078e0012 */
[----:B------:R-:W-:Y:S01]  /*8480*/  @P1 STG.E desc[UR14][R18.64], R89 ;  /* 0x0000005912001986 */ /* 0x000fe2000c10190e */
[----:B------:R-:W-:Y:S01]  /*8490*/  ISETP.GT.AND P1, PT, R12, 0x8, P2 ;  /* 0x000000080c00780c */ /* 0x000fe20001724270 */
[----:B------:R-:W-:Y:S02]  /*84a0*/  IMAD.IADD R21, R17, 0x1, R21 ;  /* 0x0000000111157824 */ /* 0x000fe400078e0215 */
[-C--:B------:R-:W-:Y:S01]  /*84b0*/  IMAD R17, R92, R16.reuse, RZ ;  /* 0x000000105c117224 */ /* 0x080fe200078e02ff */
[----:B------:R1:W-:Y:S01]  /*84c0*/  @P5 STG.E desc[UR14][R8.64+0x20], R11 ;  /* 0x0000200b08005986 */ /* 0x0003e2000c10190e */
[----:B0-----:R-:W-:Y:S01]  /*84d0*/  IMAD.SHL.U32 R5, R156, 0x20, RZ ;  /* 0x000000209c057824 */ /* 0x001fe200078e00ff */
[----:B------:R-:W-:Y:S01]  /*84e0*/  ISETP.GT.AND P5, PT, R12, 0x9, P2 ;  /* 0x000000090c00780c */ /* 0x000fe200017a4270 */
[-C--:B------:R-:W-:Y:S01]  /*84f0*/  IMAD R99, R99, R16.reuse, RZ ;  /* 0x0000001063637224 */ /* 0x080fe200078e02ff */
[----:B------:R-:W-:Y:S01]  /*8500*/  @P6 STG.E desc[UR14][R18.64+0x20], R91 ;  /* 0x0000205b12006986 */ /* 0x000fe2000c10190e */
[----:B------:R-:W-:Y:S01]  /*8510*/  IMAD R101, R101, R16, RZ ;  /* 0x0000001065657224 */ /* 0x000fe200078e02ff */
[----:B------:R-:W-:Y:S01]  /*8520*/  IADD3 R22, P6, R5, R18, RZ ;  /* 0x0000001205167210 */ /* 0x000fe20007fde0ff */
[----:B------:R-:W-:-:S02]  /*8530*/  IMAD R103, R103, R16, RZ ;  /* 0x0000001067677224 */ /* 0x000fc400078e02ff */
[----:B------:R0:W-:Y:S01]  /*8540*/  @P1 STG.E desc[UR14][R20.64], R17 ;  /* 0x0000001114001986 */ /* 0x0001e2000c10190e */
[C---:B------:R-:W-:Y:S01]  /*8550*/  ISETP.GT.AND P1, PT, R12.reuse, 0x8, P3 ;  /* 0x000000080c00780c */ /* 0x040fe20001f24270 */
[----:B------:R-:W-:Y:S01]  /*8560*/  IMAD.X R23, R157, 0x1, R19, P6 ;  /* 0x000000019d177824 */ /* 0x000fe200030e0613 */
[----:B------:R-:W-:Y:S01]  /*8570*/  ISETP.GT.AND P6, PT, R12, 0x9, P3 ;  /* 0x000000090c00780c */ /* 0x000fe20001fc4270 */
[-C--:B-1----:R-:W-:Y:S02]  /*8580*/  IMAD R11, R94, R16.reuse, RZ ;  /* 0x000000105e0b7224 */ /* 0x082fe400078e02ff */
[-C--:B------:R-:W-:Y:S01]  /*8590*/  IMAD R105, R105, R16.reuse, RZ ;  /* 0x0000001069697224 */ /* 0x080fe200078e02ff */
[----:B------:R-:W-:Y:S01]  /*85a0*/  @P5 STG.E desc[UR14][R22.64], R93 ;  /* 0x0000005d16005986 */ /* 0x000fe2000c10190e */
[----:B------:R-:W-:Y:S01]  /*85b0*/  ISETP.GT.AND P5, PT, R12, 0x10, P2 ;  /* 0x000000100c00780c */ /* 0x000fe200017a4270 */
[-C--:B------:R-:W-:Y:S02]  /*85c0*/  IMAD R107, R107, R16.reuse, RZ ;  /* 0x000000106b6b7224 */ /* 0x080fe400078e02ff */
[----:B------:R-:W-:-:S02]  /*85d0*/  IMAD R109, R109, R16, RZ ;  /* 0x000000106d6d7224 */ /* 0x000fc400078e02ff */
[----:B0-----:R-:W-:Y:S01]  /*85e0*/  IMAD R17, R96, R16, RZ ;  /* 0x0000001060117224 */ /* 0x001fe200078e02ff */
[----:B------:R0:W-:Y:S01]  /*85f0*/  @P1 STG.E desc[UR14][R20.64+0x20], R11 ;  /* 0x0000200b14001986 */ /* 0x0001e2000c10190e */
[----:B------:R-:W-:Y:S01]  /*8600*/  IADD3 R88, P1, R5, R20, RZ ;  /* 0x0000001405587210 */ /* 0x000fe20007f3e0ff */
[-C--:B------:R-:W-:Y:S02]  /*8610*/  IMAD R111, R111, R16.reuse, RZ ;  /* 0x000000106f6f7224 */ /* 0x080fe400078e02ff */
[----:B------:R-:W-:Y:S01]  /*8620*/  @P6 STG.E desc[UR14][R22.64+0x20], R95 ;  /* 0x0000205f16006986 */ /* 0x000fe2000c10190e */
[C---:B------:R-:W-:Y:S01]  /*8630*/  ISETP.GT.AND P6, PT, R12.reuse, 0x11, P2 ;  /* 0x000000110c00780c */ /* 0x040fe200017c4270 */
[----:B------:R-:W-:Y:S01]  /*8640*/  IMAD.X R89, R157, 0x1, R21, P1 ;  /* 0x000000019d597824 */ /* 0x000fe200008e0615 */
[----:B------:R-:W-:Y:S01]  /*8650*/  ISETP.GT.AND P1, PT, R12, 0x10, P3 ;  /* 0x000000100c00780c */ /* 0x000fe20001f24270 */
[-C--:B------:R-:W-:Y:S02]  /*8660*/  IMAD R113, R113, R16.reuse, RZ ;  /* 0x0000001071717224 */ /* 0x080fe400078e02ff */
[----:B------:R-:W-:Y:S01]  /*8670*/  IMAD R115, R115, R16, RZ ;  /* 0x0000001073737224 */ /* 0x000fe200078e02ff */
[----:B------:R1:W-:Y:S01]  /*8680*/  @P5 STG.E desc[UR14][R88.64], R17 ;  /* 0x0000001158005986 */ /* 0x0003e2000c10190e */
[----:B------:R-:W-:Y:S01]  /*8690*/  IADD3 R90, P5, R5, R22, RZ ;  /* 0x00000016055a7210 */ /* 0x000fe20007fbe0ff */
[----:B0-----:R-:W-:-:S02]  /*86a0*/  IMAD R11, R98, R16, RZ ;  /* 0x00000010620b7224 */ /* 0x001fc400078e02ff */
[-C--:B------:R-:W-:Y:S02]  /*86b0*/  IMAD R117, R117, R16.reuse, RZ ;  /* 0x0000001075757224 */ /* 0x080fe400078e02ff */
[----:B------:R-:W-:Y:S01]  /*86c0*/  IMAD.X R91, R157, 0x1, R23, P5 ;  /* 0x000000019d5b7824 */ /* 0x000fe200028e0617 */
[C---:B------:R-:W-:Y:S01]  /*86d0*/  ISETP.GT.AND P5, PT, R12.reuse, 0x11, P3 ;  /* 0x000000110c00780c */ /* 0x040fe20001fa4270 */
[-C--:B------:R-:W-:Y:S02]  /*86e0*/  IMAD R119, R119, R16.reuse, RZ ;  /* 0x0000001077777224 */ /* 0x080fe400078e02ff */
[-C--:B------:R-:W-:Y:S01]  /*86f0*/  IMAD R121, R121, R16.reuse, RZ ;  /* 0x0000001079797224 */ /* 0x080fe200078e02ff */
[----:B------:R-:W-:Y:S01]  /*8700*/  @P6 STG.E desc[UR14][R90.64], R97 ;  /* 0x000000615a006986 */ /* 0x000fe2000c10190e */
[----:B------:R-:W-:Y:S01]  /*8710*/  ISETP.GT.AND P6, PT, R12, 0x18, P2 ;  /* 0x000000180c00780c */ /* 0x000fe200017c4270 */
[----:B-1----:R-:W-:Y:S02]  /*8720*/  IMAD R17, R100, R16, RZ ;  /* 0x0000001064117224 */ /* 0x002fe400078e02ff */
[----:B------:R0:W-:Y:S01]  /*8730*/  @P1 STG.E desc[UR14][R88.64+0x20], R11 ;  /* 0x0000200b58001986 */ /* 0x0001e2000c10190e */
[----:B------:R-:W-:Y:S01]  /*8740*/  IADD3 R92, P1, R5, R88, RZ ;  /* 0x00000058055c7210 */ /* 0x000fe20007f3e0ff */
[----:B------:R-:W-:-:S02]  /*8750*/  IMAD R123, R123, R16, RZ ;  /* 0x000000107b7b7224 */ /* 0x000fc400078e02ff */
[-C--:B------:R-:W-:Y:S01]  /*8760*/  IMAD R125, R125, R16.reuse, RZ ;  /* 0x000000107d7d7224 */ /* 0x080fe200078e02ff */
[----:B------:R-:W-:Y:S01]  /*8770*/  @P5 STG.E desc[UR14][R90.64+0x20], R99 ;  /* 0x000020635a005986 */ /* 0x000fe2000c10190e */
[----:B------:R-:W-:Y:S01]  /*8780*/  IMAD.X R93, R157, 0x1, R89, P1 ;  /* 0x000000019d5d7824 */ /* 0x000fe200008e0659 */
[C---:B------:R-:W-:Y:S01]  /*8790*/  ISETP.GT.AND P5, PT, R12.reuse, 0x19, P2 ;  /* 0x000000190c00780c */ /* 0x040fe200017a4270 */
[-C--:B------:R-:W-:Y:S01]  /*87a0*/  IMAD R127, R127, R16.reuse, RZ ;  /* 0x000000107f7f7224 */ /* 0x080fe200078e02ff */
[----:B------:R-:W-:Y:S01]  /*87b0*/  ISETP.GT.AND P1, PT, R12, 0x18, P3 ;  /* 0x000000180c00780c */ /* 0x000fe20001f24270 */
[----:B------:R-:W-:Y:S01]  /*87c0*/  IMAD R129, R129, R16, RZ ;  /* 0x0000001081817224 */ /* 0x000fe200078e02ff */
[----:B------:R1:W-:Y:S01]  /*87d0*/  @P6 STG.E desc[UR14][R92.64], R17 ;  /* 0x000000115c006986 */ /* 0x0003e2000c10190e */
[----:B------:R-:W-:Y:S01]  /*87e0*/  IADD3 R94, P6, R5, R90, RZ ;  /* 0x0000005a055e7210 */ /* 0x000fe20007fde0ff */
[-C--:B0-----:R-:W-:Y:S02]  /*87f0*/  IMAD R11, R102, R16.reuse, RZ ;  /* 0x00000010660b7224 */ /* 0x081fe400078e02ff */
[----:B------:R-:W-:-:S02]  /*8800*/  IMAD R131, R131, R16, RZ ;  /* 0x0000001083837224 */ /* 0x000fc400078e02ff */
        /* <DEDUP_REMOVED lines=127> */
[----:B------:R-:W-:-:S04]  /*9000*/  ISETP.GT.AND P6, PT, R12, 0x49, P3 ;  /* 0x000000490c00780c */ /* 0x000fc80001fc4270 */
[----:B------:R-:W-:Y:S01]  /*9010*/  @P5 STG.E desc[UR14][R118.64], R125 ;  /* 0x0000007d76005986 */ /* 0x000fe2000c10190e */
[----:B------:R-:W-:Y:S01]  /*9020*/  ISETP.GT.AND P5, PT, R12, 0x50, P2 ;  /* 0x000000500c00780c */ /* 0x000fe200017a4270 */
[----:B-1----:R-:W-:Y:S02]  /*9030*/  IMAD R17, R128, R16, RZ ;  /* 0x0000001080117224 */ /* 0x002fe400078e02ff */
[----:B------:R0:W-:Y:S01]  /*9040*/  @P1 STG.E desc[UR14][R116.64+0x20], R11 ;  /* 0x0000200b74001986 */ /* 0x0001e2000c10190e */
[----:B------:R-:W-:-:S04]  /*9050*/  IADD3 R120, P1, R5, R116, RZ ;  /* 0x0000007405787210 */ /* 0x000fc80007f3e0ff */
[----:B------:R-:W-:Y:S01]  /*9060*/  @P6 STG.E desc[UR14][R118.64+0x20], R127 ;  /* 0x0000207f76006986 */ /* 0x000fe2000c10190e */
[----:B------:R-:W-:Y:S01]  /*9070*/  IMAD.X R121, R157, 0x1, R117, P1 ;  /* 0x000000019d797824 */ /* 0x000fe200008e0675 */
[C---:B------:R-:W-:Y:S02]  /*9080*/  ISETP.GT.AND P6, PT, R12.reuse, 0x51, P2 ;  /* 0x000000510c00780c */ /* 0x040fe400017c4270 */
[----:B------:R-:W-:Y:S02]  /*9090*/  ISETP.GT.AND P1, PT, R12, 0x50, P3 ;  /* 0x000000500c00780c */ /* 0x000fe40001f24270 */
[----:B------:R1:W-:Y:S01]  /*90a0*/  @P5 STG.E desc[UR14][R120.64], R17 ;  /* 0x0000001178005986 */ /* 0x0003e2000c10190e */
[----:B------:R-:W-:Y:S01]  /*90b0*/  IADD3 R122, P5, R5, R118, RZ ;  /* 0x00000076057a7210 */ /* 0x000fe20007fbe0ff */
[----:B0-----:R-:W-:-:S04]  /*90c0*/  IMAD R11, R130, R16, RZ ;  /* 0x00000010820b7224 */ /* 0x001fc800078e02ff */
        /* <DEDUP_REMOVED lines=49> */
[----:B------:R1:W-:Y:S01]  /*93e0*/  @P6 STG.E desc[UR14][R134.64+0x20], R143 ;  /* 0x0000208f86006986 */ /* 0x0003e2000c10190e */
[----:B------:R-:W-:Y:S01]  /*93f0*/  IMAD.X R137, R157, 0x1, R133, P1 ;  /* 0x000000019d897824 */ /* 0x000fe200008e0685 */
[C---:B------:R-:W-:Y:S02]  /*9400*/  ISETP.GT.AND P6, PT, R12.reuse, 0x71, P2 ;  /* 0x000000710c00780c */ /* 0x040fe400017c4270 */
[----:B------:R-:W-:Y:S02]  /*9410*/  ISETP.GT.AND P1, PT, R12, 0x70, P3 ;  /* 0x000000700c00780c */ /* 0x000fe40001f24270 */
[----:B------:R-:W-:Y:S01]  /*9420*/  @P5 STG.E desc[UR14][R136.64], R17 ;  /* 0x0000001188005986 */ /* 0x000fe2000c10190e */
[----:B------:R-:W-:Y:S01]  /*9430*/  IADD3 R138, P5, R5, R134, RZ ;  /* 0x00000086058a7210 */ /* 0x000fe20007fbe0ff */
[----:B0-----:R-:W-:-:S04]  /*9440*/  IMAD R11, R146, R16, RZ ;  /* 0x00000010920b7224 */ /* 0x001fc800078e02ff */
[----:B------:R-:W-:Y:S01]  /*9450*/  IMAD.X R139, R157, 0x1, R135, P5 ;  /* 0x000000019d8b7824 */ /* 0x000fe200028e0687 */
[----:B------:R-:W-:-:S04]  /*9460*/  ISETP.GT.AND P5, PT, R12, 0x71, P3 ;  /* 0x000000710c00780c */ /* 0x000fc80001fa4270 */
[----:B------:R-:W-:Y:S01]  /*9470*/  @P6 STG.E desc[UR14][R138.64], R145 ;  /* 0x000000918a006986 */ /* 0x000fe2000c10190e */
[----:B------:R-:W-:-:S03]  /*9480*/  IADD3 R140, P6, R5, R136, RZ ;  /* 0x00000088058c7210 */ /* 0x000fc60007fde0ff */
[----:B------:R0:W-:Y:S01]  /*9490*/  @P1 STG.E desc[UR14][R136.64+0x20], R11 ;  /* 0x0000200b88001986 */ /* 0x0001e2000c10190e */
[----:B------:R-:W-:Y:S01]  /*94a0*/  ISETP.GT.AND P1, PT, R12, 0x78, P2 ;  /* 0x000000780c00780c */ /* 0x000fe20001724270 */
[----:B------:R-:W-:Y:S01]  /*94b0*/  IMAD.X R141, R157, 0x1, R137, P6 ;  /* 0x000000019d8d7824 */ /* 0x000fe200030e0689 */
[----:B------:R-:W-:Y:S01]  /*94c0*/  IADD3 R142, P6, R5, R138, RZ ;  /* 0x0000008a058e7210 */ /* 0x000fe20007fde0ff */
[-C--:B------:R-:W-:Y:S01]  /*94d0*/  IMAD R5, R148, R16.reuse, RZ ;  /* 0x0000001094057224 */ /* 0x080fe200078e02ff */
[C---:B------:R-:W-:Y:S01]  /*94e0*/  ISETP.GT.AND P2, PT, R12.reuse, 0x79, P2 ;  /* 0x000000790c00780c */ /* 0x040fe20001744270 */
[----:B------:R-:W-:Y:S01]  /*94f0*/  @P5 STG.E desc[UR14][R138.64+0x20], R147 ;  /* 0x000020938a005986 */ /* 0x000fe2000c10190e */
[C---:B------:R-:W-:Y:S01]  /*9500*/  ISETP.GT.AND P5, PT, R12.reuse, 0x78, P3 ;  /* 0x000000780c00780c */ /* 0x040fe20001fa4270 */
[----:B-1----:R-:W-:Y:S01]  /*9510*/  IMAD.X R143, R157, 0x1, R139, P6 ;  /* 0x000000019d8f7824 */ /* 0x002fe200030e068b */
[----:B------:R-:W-:Y:S01]  /*9520*/  ISETP.GT.AND P3, PT, R12, 0x79, P3 ;  /* 0x000000790c00780c */ /* 0x000fe20001f64270 */
[----:B0-----:R-:W-:-:S04]  /*9530*/  IMAD R11, R150, R16, RZ ;  /* 0x00000010960b7224 */ /* 0x001fc800078e02ff */
[----:B------:R0:W-:Y:S01]  /*9540*/  @P1 STG.E desc[UR14][R140.64], R5 ;  /* 0x000000058c001986 */ /* 0x0001e2000c10190e */
[----:B------:R-:W-:-:S03]  /*9550*/  ISETP.GT.AND P1, PT, R13, 0x80, PT ;  /* 0x000000800d00780c */ /* 0x000fc60003f24270 */
[----:B------:R-:W-:Y:S01]  /*9560*/  @P2 STG.E desc[UR14][R142.64], R149 ;  /* 0x000000958e002986 */ /* 0x000fe2000c10190e */
[C---:B------:R-:W-:Y:S02]  /*9570*/  ISETP.GT.AND P6, PT, R12.reuse, RZ, P1 ;  /* 0x000000ff0c00720c */ /* 0x040fe40000fc4270 */
[----:B------:R-:W-:Y:S01]  /*9580*/  ISETP.GT.AND P2, PT, R12, 0x1, P1 ;  /* 0x000000010c00780c */ /* 0x000fe20000f44270 */
[----:B------:R1:W-:Y:S01]  /*9590*/  @P5 STG.E desc[UR14][R140.64+0x20], R11 ;  /* 0x0000200b8c005986 */ /* 0x0003e2000c10190e */
[----:B------:R-:W-:Y:S01]  /*95a0*/  ISETP.GT.AND P5, PT, R13, 0x88, PT ;  /* 0x000000880d00780c */ /* 0x000fe20003fa4270 */
[-C--:B------:R-:W-:Y:S02]  /*95b0*/  IMAD R13, R26, R16.reuse, RZ ;  /* 0x000000101a0d7224 */ /* 0x080fe400078e02ff */
[----:B0-----:R-:W-:Y:S01]  /*95c0*/  IMAD R5, R24, R16, RZ ;  /* 0x0000001018057224 */ /* 0x001fe200078e02ff */
[----:B------:R-:W-:Y:S01]  /*95d0*/  @P3 STG.E desc[UR14][R142.64+0x20], R151 ;  /* 0x000020978e003986 */ /* 0x000fe2000c10190e */
[----:B------:R-:W-:-:S04]  /*95e0*/  ISETP.GT.AND P3, PT, R12, RZ, P5 ;  /* 0x000000ff0c00720c */ /* 0x000fc80002f64270 */
[----:B------:R0:W-:Y:S01]  /*95f0*/  @P6 STG.E desc[UR14][R8.64+0x200], R5 ;  /* 0x0002000508006986 */ /* 0x0001e2000c10190e */
[----:B------:R-:W-:Y:S01]  /*9600*/  ISETP.GT.AND P6, PT, R12, 0x1, P5 ;  /* 0x000000010c00780c */ /* 0x000fe20002fc4270 */
[----:B-1----:R-:W-:Y:S02]  /*9610*/  IMAD R11, R28, R16, RZ ;  /* 0x000000101c0b7224 */ /* 0x002fe400078e02ff */
[----:B------:R-:W-:Y:S01]  /*9620*/  @P2 STG.E desc[UR14][R18.64+0x200], R25 ;  /* 0x0002001912002986 */ /* 0x000fe2000c10190e */
[----:B------:R-:W-:-:S04]  /*9630*/  ISETP.GT.AND P2, PT, R12, 0x8, P1 ;  /* 0x000000080c00780c */ /* 0x000fc80000f44270 */
[----:B------:R1:W-:Y:S01]  /*9640*/  @P3 STG.E desc[UR14][R8.64+0x220], R13 ;  /* 0x0002200d08003986 */ /* 0x0003e2000c10190e */
[----:B------:R-:W-:Y:S01]  /*9650*/  ISETP.GT.AND P3, PT, R12, 0x9, P1 ;  /* 0x000000090c00780c */ /* 0x000fe20000f64270 */
[----:B0-----:R-:W-:-:S03]  /*9660*/  IMAD R5, R30, R16, RZ ;  /* 0x000000101e057224 */ /* 0x001fc600078e02ff */
[----:B------:R-:W-:Y:S01]  /*9670*/  @P6 STG.E desc[UR14][R18.64+0x220], R27 ;  /* 0x0002201b12006986 */ /* 0x000fe2000c10190e */
[----:B------:R-:W-:-:S03]  /*9680*/  ISETP.GT.AND P6, PT, R12, 0x8, P5 ;  /* 0x000000080c00780c */ /* 0x000fc60002fc4270 */
[----:B------:R0:W-:Y:S01]  /*9690*/  @P2 STG.E desc[UR14][R20.64+0x200], R11 ;  /* 0x0002000b14002986 */ /* 0x0001e2000c10190e */
[----:B------:R-:W-:Y:S01]  /*96a0*/  ISETP.GT.AND P2, PT, R12, 0x9, P5 ;  /* 0x000000090c00780c */ /* 0x000fe20002f44270 */
[----:B-1----:R-:W-:-:S03]  /*96b0*/  IMAD R9, R32, R16, RZ ;  /* 0x0000001020097224 */ /* 0x002fc600078e02ff */
[----:B------:R-:W-:Y:S01]  /*96c0*/  @P3 STG.E desc[UR14][R22.64+0x200], R29 ;  /* 0x0002001d16003986 */ /* 0x000fe2000c10190e */
[----:B------:R-:W-:-:S04]  /*96d0*/  ISETP.GT.AND P3, PT, R12, 0x10, P1 ;  /* 0x000000100c00780c */ /* 0x000fc80000f64270 */
[----:B------:R1:W-:Y:S01]  /*96e0*/  @P6 STG.E desc[UR14][R20.64+0x220], R5 ;  /* 0x0002200514006986 */ /* 0x0003e2000c10190e */
[----:B------:R-:W-:Y:S01]  /*96f0*/  ISETP.GT.AND P6, PT, R12, 0x11, P1 ;  /* 0x000000110c00780c */ /* 0x000fe20000fc4270 */
[----:B0-----:R-:W-:Y:S02]  /*9700*/  IMAD R11, R34, R16, RZ ;  /* 0x00000010220b7224 */ /* 0x001fe400078e02ff */
[----:B------:R-:W-:Y:S01]  /*9710*/  @P2 STG.E desc[UR14][R22.64+0x220], R31 ;  /* 0x0002201f16002986 */ /* 0x000fe2000c10190e */
[----:B------:R-:W-:-:S04]  /*9720*/  ISETP.GT.AND P2, PT, R12, 0x10, P5 ;  /* 0x000000100c00780c */ /* 0x000fc80002f44270 */
[----:B------:R0:W-:Y:S01]  /*9730*/  @P3 STG.E desc[UR14][R88.64+0x200], R9 ;  /* 0x0002000958003986 */ /* 0x0001e2000c10190e */
[----:B------:R-:W-:Y:S01]  /*9740*/  ISETP.GT.AND P3, PT, R12, 0x11, P5 ;  /* 0x000000110c00780c */ /* 0x000fe20002f64270 */
[----:B-1----:R-:W-:-:S03]  /*9750*/  IMAD R5, R36, R16, RZ ;  /* 0x0000001024057224 */ /* 0x002fc600078e02ff */
[----:B------:R-:W-:Y:S01]  /*9760*/  @P6 STG.E desc[UR14][R90.64+0x200], R33 ;  /* 0x000200215a006986 */ /* 0x000fe2000c10190e */
[----:B------:R-:W-:-:S03]  /*9770*/  ISETP.GT.AND P6, PT, R12, 0x18, P1 ;  /* 0x000000180c00780c */ /* 0x000fc60000fc4270 */
[----:B------:R1:W-:Y:S01]  /*9780*/  @P2 STG.E desc[UR14][R88.64+0x220], R11 ;  /* 0x0002200b58002986 */ /* 0x0003e2000c10190e */
[----:B------:R-:W-:Y:S01]  /*9790*/  ISETP.GT.AND P2, PT, R12, 0x19, P1 ;  /* 0x000000190c00780c */ /* 0x000fe20000f44270 */
[----:B0-----:R-:W-:-:S03]  /*97a0*/  IMAD R9, R38, R16, RZ ;  /* 0x0000001026097224 */ /* 0x001fc600078e02ff */
[----:B------:R-:W-:Y:S01]  /*97b0*/  @P3 STG.E desc[UR14][R90.64+0x220], R35 ;  /* 0x000220235a003986 */ /* 0x000fe2000c10190e */
[----:B------:R-:W-:-:S04]  /*97c0*/  ISETP.GT.AND P3, PT, R12, 0x18, P5 ;  /* 0x000000180c00780c */ /* 0x000fc80002f64270 */
        /* <DEDUP_REMOVED lines=107> */
[-C--:B0-----:R-:W-:Y:S02]  /*9e80*/  IMAD R11, R82, R16.reuse, RZ ;  /* 0x00000010520b7224 */ /* 0x081fe400078e02ff */
[----:B------:R-:W-:Y:S01]  /*9e90*/  @P2 STG.E desc[UR14][R134.64+0x220], R79 ;  /* 0x0002204f86002986 */ /* 0x000fe2000c10190e */
[----:B------:R-:W-:Y:S01]  /*9ea0*/  ISETP.GT.AND P2, PT, R12, 0x70, P5 ;  /* 0x000000700c00780c */ /* 0x000fe20002f44270 */
[----:B-1----:R-:W-:-:S08]  /*9eb0*/  IMAD R5, R84, R16, RZ ;  /* 0x0000001054057224 */ /* 0x002fd000078e02ff */
[----:B------:R0:W-:Y:S01]  /*9ec0*/  @P6 STG.E desc[UR14][R136.64+0x200], R9 ;  /* 0x0002000988006986 */ /* 0x0001e2000c10190e */
[C---:B------:R-:W-:Y:S02]  /*9ed0*/  ISETP.GT.AND P6, PT, R12.reuse, 0x78, P1 ;  /* 0x000000780c00780c */ /* 0x040fe40000fc4270 */
[C---:B------:R-:W-:Y:S01]  /*9ee0*/  ISETP.GT.AND P1, PT, R12.reuse, 0x79, P1 ;  /* 0x000000790c00780c */ /* 0x040fe20000f24270 */
[----:B------:R1:W-:Y:S01]  /*9ef0*/  @P3 STG.E desc[UR14][R138.64+0x200], R81 ;  /* 0x000200518a003986 */ /* 0x0003e2000c10190e */
[----:B------:R-:W-:-:S03]  /*9f00*/  ISETP.GT.AND P3, PT, R12, 0x71, P5 ;  /* 0x000000710c00780c */ /* 0x000fc60002f64270 */
[----:B------:R1:W-:Y:S01]  /*9f10*/  @P2 STG.E desc[UR14][R136.64+0x220], R11 ;  /* 0x0002200b88002986 */ /* 0x0003e2000c10190e */
[C---:B------:R-:W-:Y:S02]  /*9f20*/  ISETP.GT.AND P2, PT, R12.reuse, 0x78, P5 ;  /* 0x000000780c00780c */ /* 0x040fe40002f44270 */
[----:B------:R-:W-:Y:S01]  /*9f30*/  ISETP.GT.AND P5, PT, R12, 0x79, P5 ;  /* 0x000000790c00780c */ /* 0x000fe20002fa4270 */
[----:B0-----:R-:W-:-:S06]  /*9f40*/  IMAD R9, R86, R16, RZ ;  /* 0x0000001056097224 */ /* 0x001fcc00078e02ff */
[----:B------:R1:W-:Y:S04]  /*9f50*/  @P3 STG.E desc[UR14][R138.64+0x220], R83 ;  /* 0x000220538a003986 */ /* 0x0003e8000c10190e */
[----:B------:R1:W-:Y:S04]  /*9f60*/  @P6 STG.E desc[UR14][R140.64+0x200], R5 ;  /* 0x000200058c006986 */ /* 0x0003e8000c10190e */
[----:B------:R1:W-:Y:S04]  /*9f70*/  @P1 STG.E desc[UR14][R142.64+0x200], R85 ;  /* 0x000200558e001986 */ /* 0x0003e8000c10190e */
[----:B------:R1:W-:Y:S04]  /*9f80*/  @P2 STG.E desc[UR14][R140.64+0x220], R9 ;  /* 0x000220098c002986 */ /* 0x0003e8000c10190e */
[----:B------:R1:W-:Y:S02]  /*9f90*/  @P5 STG.E desc[UR14][R142.64+0x220], R87 ;  /* 0x000220578e005986 */ /* 0x0003e4000c10190e */
.L_x_252:
[----:B------:R-:W-:Y:S05]  /*9fa0*/  BSYNC B0 ;  /* 0x0000000000007941 */ /* 0x000fea0003800000 */
.L_x_26:
[----:B------:R-:W-:Y:S01]  /*9fb0*/  ULDC UR8, c[0x0][0xc] ;  /* 0x0000030000087ab9 */ /* 0x000fe20000000800 */
[----:B------:R-:W-:Y:S01]  /*9fc0*/  ULDC UR9, c[0x0][0x10] ;  /* 0x0000040000097ab9 */ /* 0x000fe20000000800 */
[----:B-12---:R-:W1:Y:S01]  /*9fd0*/  LDC R5, c[0x0][0x14] ;  /* 0x00000500ff057b82 */ /* 0x006e620000000800 */
[----:B------:R-:W-:Y:S01]  /*9fe0*/  UIMAD.WIDE.U32 UR8, UR8, UR9, URZ ;  /* 0x00000009080872a5 */ /* 0x000fe2000f8e003f */
[----:B0-----:R-:W-:Y:S01]  /*9ff0*/  PRMT R9, RZ, 0x7610, R9 ;  /* 0x00007610ff097816 */ /* 0x001fe20000000009 */
[----:B------:R-:W-:-:S04]  /*a000*/  IMAD.MOV.U32 R8, RZ, RZ, -0x1 ;  /* 0xffffffffff087424 */ /* 0x000fc800078e00ff */
[----:B-1----:R-:W-:-:S04]  /*a010*/  IMAD.WIDE.U32 R2, R5, UR8, R2 ;  /* 0x0000000805027c25 */ /* 0x002fc8000f8e0002 */
[----:B------:R-:W-:Y:S01]  /*a020*/  IMAD R5, R5, UR9, RZ ;  /* 0x0000000905057c24 */ /* 0x000fe2000f8e02ff */
[----:B------:R-:W-:Y:S02]  /*a030*/  ULDC.64 UR8, c[0x0][0x750] ;  /* 0x0001d40000087ab9 */ /* 0x000fe40000000a00 */
[----:B------:R-:W-:Y:S01]  /*a040*/  ISETP.GE.U32.AND P1, PT, R2, UR8, PT ;  /* 0x0000000802007c0c */ /* 0x000fe2000bf26070 */
[----:B------:R-:W-:Y:S02]  /*a050*/  IMAD.IADD R3, R3, 0x1, R5 ;  /* 0x0000000103037824 */ /* 0x000fe400078e0205 */
[----:B------:R-:W-:-:S03]  /*a060*/  IMAD.MOV.U32 R5, RZ, RZ, -0x1 ;  /* 0xffffffffff057424 */ /* 0x000fc600078e00ff */
[----:B------:R-:W-:-:S13]  /*a070*/  ISETP.GE.U32.AND.EX P1, PT, R3, UR9, PT, P1 ;  /* 0x0000000903007c0c */ /* 0x000fda000bf26110 */
[----:B------:R-:W-:Y:S05]  /*a080*/  @P1 BRA `(.L_x_253) ;  /* 0x0000000400601947 */ /* 0x000fea0003800000 */
[----:B------:R-:W0:Y:S01]  /*a090*/  S2R R21, SR_CTAID.X ;  /* 0x0000000000157919 */ /* 0x000e220000002500 */
[----:B------:R-:W1:Y:S01]  /*a0a0*/  LDC.64 R18, c[0x0][0x728] ;  /* 0x0001ca00ff127b82 */ /* 0x000e620000000a00 */
[----:B------:R-:W-:Y:S01]  /*a0b0*/  ULDC UR7, c[0x0][0x150] ;  /* 0x0000540000077ab9 */ /* 0x000fe20000000800 */
[----:B------:R-:W-:Y:S01]  /*a0c0*/  IMAD.MOV.U32 R12, RZ, RZ, R2 ;  /* 0x000000ffff0c7224 */ /* 0x000fe200078e0002 */
[----:B------:R-:W2:Y:S01]  /*a0d0*/  S2R R27, SR_CTAID.Y ;  /* 0x00000000001b7919 */ /* 0x000ea20000002600 */
[----:B------:R-:W-:-:S04]  /*a0e0*/  IMAD.MOV.U32 R13, RZ, RZ, R3 ;  /* 0x000000ffff0d7224 */ /* 0x000fc800078e0003 */
[----:B------:R-:W2:Y:S08]  /*a0f0*/  LDC R26, c[0x0][0x144] ;  /* 0x00005100ff1a7b82 */ /* 0x000eb00000000800 */
[----:B------:R-:W2:Y:S08]  /*a100*/  LDC R22, c[0x0][0x730] ;  /* 0x0001cc00ff167b82 */ /* 0x000eb00000000800 */
[----:B------:R-:W2:Y:S01]  /*a110*/  LDC.64 R24, c[0x0][0x720] ;  /* 0x0001c800ff187b82 */ /* 0x000ea20000000a00 */
[----:B-1----:R-:W-:-:S04]  /*a120*/  ISETP.NE.U32.AND P1, PT, R18, RZ, PT ;  /* 0x000000ff1200720c */ /* 0x002fc80003f25070 */
[----:B------:R-:W-:Y:S02]  /*a130*/  ISETP.NE.AND.EX P1, PT, R19, RZ, PT, P1 ;  /* 0x000000ff1300720c */ /* 0x000fe40003f25310 */
[----:B0-----:R-:W-:-:S05]  /*a140*/  I2FP.F32.U32 R5, R21 ;  /* 0x0000001500057245 */ /* 0x001fca0000201000 */
[----:B------:R-:W-:-:S04]  /*a150*/  FMUL R5, R5, UR7 ;  /* 0x0000000705057c20 */ /* 0x000fc80008400000 */
[----:B------:R0:W1:Y:S02]  /*a160*/  F2I.U32.TRUNC.NTZ R23, R5 ;  /* 0x0000000500177305 */ /* 0x000064000020f000 */
[----:B------:R-:W-:Y:S05]  /*a170*/  @!P1 BRA `(.L_x_254) ;  /* 0x0000000000289947 */ /* 0x000fea0003800000 */
[----:B0-----:R-:W0:Y:S02]  /*a180*/  LDC R5, c[0x0][0x734] ;  /* 0x0001cd00ff057b82 */ /* 0x001e240000000800 */
        /* <DEDUP_REMOVED lines=9> */
.L_x_254:
[-CC-:B--2---:R-:W-:Y:S01]  /*a220*/  SHF.R.U64 R20, R12, R22.reuse, R13.reuse ;  /* 0x000000160c147219 */ /* 0x184fe2000000120d */
[----:B------:R-:W2:Y:S01]  /*a230*/  LDC.64 R30, c[0x0][0x740] ;  /* 0x0001d000ff1e7b82 */ /* 0x000ea20000000a00 */
[----:B0-----:R-:W-:Y:S01]  /*a240*/  SHF.R.U32.HI R5, RZ, R22, R13 ;  /* 0x00000016ff057219 */ /* 0x001fe2000001160d */
[----:B-1----:R-:W-:Y:S01]  /*a250*/  IMAD.MOV R23, RZ, RZ, -R23 ;  /* 0x000000ffff177224 */ /* 0x002fe200078e0a17 */
[----:B------:R-:W-:Y:S01]  /*a260*/  IADD3 R11, P1, RZ, -R20, RZ ;  /* 0x80000014ff0b7210 */ /* 0x000fe20007f3e0ff */
[----:B------:R-:W-:-:S04]  /*a270*/  ULDC UR7, c[0x0][0x154] ;  /* 0x0000550000077ab9 */ /* 0x000fc80000000800 */
[----:B------:R-:W0:Y:S01]  /*a280*/  LDC R12, c[0x0][0x718] ;  /* 0x0001c600ff0c7b82 */ /* 0x000e220000000800 */
[----:B------:R-:W-:Y:S02]  /*a290*/  IMAD.X R5, RZ, RZ, ~R5, P1 ;  /* 0x000000ffff057224 */ /* 0x000fe400008e0e05 */
[----:B------:R-:W-:-:S04]  /*a2a0*/  IMAD.WIDE.U32 R8, R11, R24, R2 ;  /* 0x000000180b087225 */ /* 0x000fc800078e0002 */
[----:B------:R-:W-:Y:S01]  /*a2b0*/  IMAD R10, R5, R24, RZ ;  /* 0x00000018050a7224 */ /* 0x000fe200078e02ff */
[----:B------:R-:W1:Y:S03]  /*a2c0*/  LDC R13, c[0x0][0x708] ;  /* 0x0001c200ff0d7b82 */ /* 0x000e660000000800 */
[----:B------:R-:W-:Y:S02]  /*a2d0*/  IMAD R5, R11, R25, R10 ;  /* 0x000000190b057224 */ /* 0x000fe400078e020a */
[----:B------:R-:W-:Y:S02]  /*a2e0*/  IMAD R25, R26, R23, R21 ;  /* 0x000000171a197224 */ /* 0x000fe400078e0215 */
[----:B------:R-:W-:Y:S01]  /*a2f0*/  IMAD.IADD R5, R9, 0x1, R5 ;  /* 0x0000000109057824 */ /* 0x000fe200078e0205 */
[----:B------:R-:W3:Y:S01]  /*a300*/  LDC R28, c[0x0][0x758] ;  /* 0x0001d600ff1c7b82 */ /* 0x000ee20000000800 */
[----:B------:R-:W-:Y:S01]  /*a310*/  I2FP.F32.U32 R9, R27 ;  /* 0x0000001b00097245 */ /* 0x000fe20000201000 */
[----:B------:R-:W-:Y:S01]  /*a320*/  IMAD.MOV.U32 R11, RZ, RZ, 0x1 ;  /* 0x00000001ff0b7424 */ /* 0x000fe200078e00ff */
[----:B--2---:R-:W-:-:S03]  /*a330*/  ISETP.NE.U32.AND P1, PT, R30, RZ, PT ;  /* 0x000000ff1e00720c */ /* 0x004fc60003f25070 */
[----:B------:R-:W-:Y:S01]  /*a340*/  FMUL R10, R9, UR7 ;  /* 0x00000007090a7c20 */ /* 0x000fe20008400000 */
[----:B------:R-:W-:Y:S01]  /*a350*/  ISETP.NE.AND.EX P1, PT, R31, RZ, PT, P1 ;  /* 0x000000ff1f00720c */ /* 0x000fe20003f25310 */
[----:B------:R-:W2:Y:S01]  /*a360*/  LDC R24, c[0x0][0x148] ;  /* 0x00005200ff187b82 */ /* 0x000ea20000000800 */
[-CC-:B0-----:R-:W-:Y:S01]  /*a370*/  SHF.R.U64 R19, R8, R12.reuse, R5.reuse ;  /* 0x0000000c08137219 */ /* 0x181fe20000001205 */
[----:B------:R0:W0:Y:S01]  /*a380*/  F2I.U32.TRUNC.NTZ R22, R10 ;  /* 0x0000000a00167305 */ /* 0x000022000020f000 */
[----:B------:R-:W-:Y:S01]  /*a390*/  SHF.R.U32.HI R8, RZ, R12, R5 ;  /* 0x0000000cff087219 */ /* 0x000fe20000011605 */
[----:B------:R-:W-:-:S04]  /*a3a0*/  IMAD.MOV.U32 R9, RZ, RZ, -0x1 ;  /* 0xffffffffff097424 */ /* 0x000fc800078e00ff */
[----:B------:R-:W0:Y:S01]  /*a3b0*/  LDC R23, c[0x0][0x700] ;  /* 0x0001c000ff177b82 */ /* 0x000e220000000800 */
[-CC-:B-1----:R-:W-:Y:S02]  /*a3c0*/  SHF.R.U64 R18, R19, R13.reuse, R8.reuse ;  /* 0x0000000d13127219 */ /* 0x182fe40000001208 */
[----:B------:R-:W-:-:S05]  /*a3d0*/  SHF.R.U32.HI R5, RZ, R13, R8 ;  /* 0x0000000dff057219 */ /* 0x000fca0000011608 */
[----:B------:R-:W1:Y:S01]  /*a3e0*/  LDC R26, c[0x0][0x748] ;  /* 0x0001d200ff1a7b82 */ /* 0x000e620000000800 */
[-C--:B---3--:R-:W-:Y:S02]  /*a3f0*/  SHF.L.U32 R8, R9, R28.reuse, RZ ;  /* 0x0000001c09087219 */ /* 0x088fe400000006ff */
[-CC-:B------:R-:W-:Y:S02]  /*a400*/  SHF.R.U64 R21, R18, R28.reuse, R5.reuse ;  /* 0x0000001c12157219 */ /* 0x180fe40000001205 */
[----:B------:R-:W-:Y:S02]  /*a410*/  SHF.R.U32.HI R9, RZ, R28, R5 ;  /* 0x0000001cff097219 */ /* 0x000fe40000011605 */
[----:B------:R-:W-:Y:S01]  /*a420*/  LOP3.LUT R29, RZ, R8, RZ, 0x33, !PT ;  /* 0x00000008ff1d7212 */ /* 0x000fe200078e33ff */
[----:B------:R-:W3:Y:S01]  /*a430*/  LDC R32, c[0x0][0x738] ;  /* 0x0001ce00ff207b82 */ /* 0x000ee20000000800 */
[----:B------:R-:W-:Y:S01]  /*a440*/  SHF.L.U32 R28, R11, R28, RZ ;  /* 0x0000001c0b1c7219 */ /* 0x000fe200000006ff */
[----:B------:R-:W-:-:S06]  /*a450*/  IMAD.MOV.U32 R8, RZ, RZ, R21 ;  /* 0x000000ffff087224 */ /* 0x000fcc00078e0015 */
[----:B------:R-:W0:Y:S01]  /*a460*/  LDC R33, c[0x0][0x710] ;  /* 0x0001c400ff217b82 */ /* 0x000e220000000800 */
[----:B------:R-:W-:Y:S05]  /*a470*/  @!P1 BRA `(.L_x_255) ;  /* 0x0000000000289947 */ /* 0x000fea0003800000 */
[----:B------:R-:W4:Y:S02]  /*a480*/  LDC R8, c[0x0][0x74c] ;  /* 0x0001d300ff087b82 */ /* 0x000f240000000800 */
[----:B----4-:R-:W-:-:S05]  /*a490*/  IADD3 R5, P1, R21, R8, RZ ;  /* 0x0000000815057210 */ /* 0x010fca0007f3e0ff */
[----:B------:R-:W-:-:S04]  /*a4a0*/  IMAD.X R17, RZ, RZ, R9, P1 ;  /* 0x000000ffff117224 */ /* 0x000fc800008e0609 */
[----:B------:R-:W-:-:S04]  /*a4b0*/  IMAD.WIDE.U32 R8, R17, R30, RZ ;  /* 0x0000001e11087225 */ /* 0x000fc800078e00ff */
[----:B0-----:R-:W-:-:S04]  /*a4c0*/  IMAD.WIDE.U32 R10, P1, R5, R31, R8 ;  /* 0x0000001f050a7225 */ /* 0x001fc80007820008 */
[----:B------:R-:W-:-:S04]  /*a4d0*/  IMAD.WIDE.U32 R8, R5, R30, RZ ;  /* 0x0000001e05087225 */ /* 0x000fc800078e00ff */
[----:B------:R-:W-:Y:S01]  /*a4e0*/  IMAD.X R13, RZ, RZ, RZ, P1 ;  /* 0x000000ffff0d7224 */ /* 0x000fe200008e06ff */
[----:B------:R-:W-:Y:S01]  /*a4f0*/  IADD3 RZ, P1, R9, R10, RZ ;  /* 0x0000000a09ff7210 */ /* 0x000fe20007f3e0ff */
[----:B------:R-:W-:-:S04]  /*a500*/  IMAD.MOV.U32 R12, RZ, RZ, R11 ;  /* 0x000000ffff0c7224 */ /* 0x000fc800078e000b */
[----:B------:R-:W-:-:S08]  /*a510*/  IMAD.WIDE.U32.X R8, R17, R31, R12, P1 ;  /* 0x0000001f11087225 */ /* 0x000fd000008e040c */
.L_x_255:
[----:B-1----:R-:W-:Y:S01]  /*a520*/  SHF.R.U64 R5, R8, R26, R9 ;  /* 0x0000001a08057219 */ /* 0x002fe20000001209 */
[----:B0-----:R-:W-:Y:S01]  /*a530*/  VIADD R12, R23, 0xffffffff ;  /* 0xffffffff170c7836 */ /* 0x001fe20000000000 */
[----:B------:R-:W-:Y:S01]  /*a540*/  LOP3.LUT R10, R18, R29, RZ, 0xc0, !PT ;  /* 0x0000001d120a7212 */ /* 0x000fe200078ec0ff */
[----:B------:R-:W-:Y:S02]  /*a550*/  IMAD.MOV R22, RZ, RZ, -R22 ;  /* 0x000000ffff167224 */ /* 0x000fe400078e0a16 */
[----:B------:R-:W-:Y:S01]  /*a560*/  IMAD.MOV R8, RZ, RZ, -R5 ;  /* 0x000000ffff087224 */ /* 0x000fe200078e0a05 */
[----:B------:R-:W-:Y:S01]  /*a570*/  LOP3.LUT R12, R19, R12, RZ, 0xc0, !PT ;  /* 0x0000000c130c7212 */ /* 0x000fe200078ec0ff */
[----:B------:R-:W-:Y:S02]  /*a580*/  IMAD R10, R28, R5, R10 ;  /* 0x000000051c0a7224 */ /* 0x000fe400078e020a */
[----:B--2---:R-:W-:Y:S02]  /*a590*/  @P4 IMAD R25, R24, R22, R27 ;  /* 0x0000001618194224 */ /* 0x004fe400078e021b */
[----:B---3--:R-:W-:-:S02]  /*a5a0*/  IMAD R5, R8, R32, R21 ;  /* 0x0000002008057224 */ /* 0x008fc400078e0215 */
[----:B------:R-:W-:Y:S02]  /*a5b0*/  IMAD R10, R10, R33, R25 ;  /* 0x000000210a0a7224 */ /* 0x000fe400078e0219 */
[----:B------:R-:W-:Y:S02]  /*a5c0*/  IMAD R5, R5, R23, R12 ;  /* 0x0000001705057224 */ /* 0x000fe400078e020c */
[----:B------:R-:W-:-:S03]  /*a5d0*/  IMAD.MOV.U32 R9, RZ, RZ, 0x1 ;  /* 0x00000001ff097424 */ /* 0x000fc600078e00ff */
[----:B------:R-:W-:Y:S02]  /*a5e0*/  SEL R8, R5, R10, !P4 ;  /* 0x0000000a05087207 */ /* 0x000fe40006000000 */
[----:B------:R-:W-:Y:S01]  /*a5f0*/  SEL R10, R10, R5, !P4 ;  /* 0x000000050a0a7207 */ /* 0x000fe20006000000 */
[----:B------:R-:W-:-:S07]  /*a600*/  IMAD.MOV.U32 R5, RZ, RZ, R20 ;  /* 0x000000ffff057224 */ /* 0x000fce00078e0014 */
.L_x_253:
[----:B------:R-:W-:Y:S01]  /*a610*/  LOP3.LUT P1, RZ, R9, 0xff, RZ, 0xc0, !PT ;  /* 0x000000ff09ff7812 */ /* 0x000fe2000782c0ff */
[----:B------:R-:W-:-:S12]  /*a620*/  IMAD.MOV.U32 R9, RZ, RZ, R10 ;  /* 0x000000ffff097224 */ /* 0x000fd800078e000a */
[----:B------:R-:W-:Y:S05]  /*a630*/  @P1 BRA `(.L_x_256) ;  /* 0xffffff6c001c1947 */ /* 0x000fea000383ffff */
[----:B------:R-:W-:Y:S05]  /*a640*/  EXIT ;  /* 0x000000000000794d */ /* 0x000fea0003800000 */
.L_x_8:
[----:B0-----:R-:W-:Y:S01]  /*a650*/  ULDC.64 UR4, c[0x0][0x750] ;  /* 0x0001d40000047ab9 */ /* 0x001fe20000000a00 */
        /* <DEDUP_REMOVED lines=25> */
.L_x_258:
[----:B------:R-:W0:Y:S01]  /*a7f0*/  LDC.64 R26, c[0x0][0x740] ;  /* 0x0001d000ff1a7b82 */ /* 0x000e220000000a00 */
[-CC-:B------:R-:W-:Y:S02]  /*a800*/  SHF.R.U64 R19, R14, R20.reuse, R15.reuse ;  /* 0x000000140e137219 */ /* 0x180fe4000000120f */
[----:B------:R-:W-:Y:S02]  /*a810*/  SHF.R.U32.HI R6, RZ, R20, R15 ;  /* 0x00000014ff067219 */ /* 0x000fe4000001160f */
[----:B------:R-:W-:-:S03]  /*a820*/  IADD3 R9, P0, RZ, -R19, RZ ;  /* 0x80000013ff097210 */ /* 0x000fc60007f1e0ff */
[----:B------:R-:W1:Y:S02]  /*a830*/  LDC R14, c[0x0][0x718] ;  /* 0x0001c600ff0e7b82 */ /* 0x000e640000000800 */
[----:B------:R-:W-:-:S04]  /*a840*/  IMAD.X R7, RZ, RZ, ~R6, P0 ;  /* 0x000000ffff077224 */ /* 0x000fc800000e0e06 */
[-C--:B------:R-:W-:Y:S02]  /*a850*/  IMAD R8, R7, R22.reuse, RZ ;  /* 0x0000001607087224 */ /* 0x080fe400078e02ff */
[----:B------:R-:W2:Y:S01]  /*a860*/  LDC R20, c[0x0][0x708] ;  /* 0x0001c200ff147b82 */ /* 0x000ea20000000800 */
[----:B------:R-:W-:-:S04]  /*a870*/  IMAD.WIDE.U32 R6, R9, R22, R2 ;  /* 0x0000001609067225 */ /* 0x000fc800078e0002 */
[----:B------:R-:W-:Y:S02]  /*a880*/  IMAD R9, R9, R23, R8 ;  /* 0x0000001709097224 */ /* 0x000fe400078e0208 */
[----:B------:R-:W-:Y:S01]  /*a890*/  IMAD.MOV.U32 R8, RZ, RZ, -0x1 ;  /* 0xffffffffff087424 */ /* 0x000fe200078e00ff */
[----:B------:R-:W3:Y:S01]  /*a8a0*/  LDC R25, c[0x0][0x758] ;  /* 0x0001d600ff197b82 */ /* 0x000ee20000000800 */
[----:B------:R-:W-:Y:S01]  /*a8b0*/  IMAD.IADD R7, R7, 0x1, R9 ;  /* 0x0000000107077824 */ /* 0x000fe200078e0209 */
[----:B0-----:R-:W-:-:S04]  /*a8c0*/  ISETP.NE.U32.AND P0, PT, R26, RZ, PT ;  /* 0x000000ff1a00720c */ /* 0x001fc80003f05070 */
[----:B------:R-:W-:Y:S02]  /*a8d0*/  ISETP.NE.AND.EX P0, PT, R27, RZ, PT, P0 ;  /* 0x000000ff1b00720c */ /* 0x000fe40003f05300 */
[----:B------:R-:W0:Y:S01]  /*a8e0*/  LDC R22, c[0x0][0x700] ;  /* 0x0001c000ff167b82 */ /* 0x000e220000000800 */
[-CC-:B-1----:R-:W-:Y:S02]  /*a8f0*/  SHF.R.U64 R16, R6, R14.reuse, R7.reuse ;  /* 0x0000000e06107219 */ /* 0x182fe40000001207 */
[----:B------:R-:W-:-:S05]  /*a900*/  SHF.R.U32.HI R7, RZ, R14, R7 ;  /* 0x0000000eff077219 */ /* 0x000fca0000011607 */
[----:B------:R-:W1:Y:S01]  /*a910*/  LDC R24, c[0x0][0x748] ;  /* 0x0001d200ff187b82 */ /* 0x000e620000000800 */
[-CC-:B--2---:R-:W-:Y:S02]  /*a920*/  SHF.R.U64 R21, R16, R20.reuse, R7.reuse ;  /* 0x0000001410157219 */ /* 0x184fe40000001207 */
[----:B------:R-:W-:Y:S01]  /*a930*/  SHF.R.U32.HI R6, RZ, R20, R7 ;  /* 0x00000014ff067219 */ /* 0x000fe20000011607 */
[----:B------:R-:W-:-:S04]  /*a940*/  IMAD.MOV.U32 R20, RZ, RZ, 0x1 ;  /* 0x00000001ff147424 */ /* 0x000fc800078e00ff */
        /* <DEDUP_REMOVED lines=18> */
.L_x_259:
[----:B-1----:R-:W-:Y:S01]  /*aa70*/  SHF.R.U64 R7, R6, R24, R7 ;  /* 0x0000001806077219 */ /* 0x002fe20000001207 */
[----:B0-----:R-:W-:Y:S01]  /*aa80*/  VIADD R9, R22, 0xffffffff ;  /* 0xffffffff16097836 */ /* 0x001fe20000000000 */
[----:B------:R-:W-:Y:S01]  /*aa90*/  SHF.L.U32 R20, R20, R25, RZ ;  /* 0x0000001914147219 */ /* 0x000fe200000006ff */
[----:B------:R-:W-:Y:S01]  /*aaa0*/  @P4 IMAD R12, R13, R18, R10 ;  /* 0x000000120d0c4224 */ /* 0x000fe200078e020a */
[----:B------:R-:W-:Y:S01]  /*aab0*/  LOP3.LUT R6, R21, R30, RZ, 0xc0, !PT ;  /* 0x0000001e15067212 */ /* 0x000fe200078ec0ff */
[----:B------:R-:W-:Y:S01]  /*aac0*/  IMAD.MOV R8, RZ, RZ, -R7 ;  /* 0x000000ffff087224 */ /* 0x000fe200078e0a07 */
[----:B------:R-:W-:Y:S01]  /*aad0*/  LOP3.LUT R9, R16, R9, RZ, 0xc0, !PT ;  /* 0x0000000910097212 */ /* 0x000fe200078ec0ff */
[----:B------:R-:W-:Y:S02]  /*aae0*/  IMAD.MOV.U32 R16, RZ, RZ, R19 ;  /* 0x000000ffff107224 */ /* 0x000fe400078e0013 */
[----:B------:R-:W-:Y:S02]  /*aaf0*/  IMAD R7, R20, R7, R6 ;  /* 0x0000000714077224 */ /* 0x000fe400078e0206 */
[----:B--2---:R-:W-:-:S02]  /*ab00*/  IMAD R6, R8, R28, R23 ;  /* 0x0000001c08067224 */ /* 0x004fc400078e0217 */
[----:B------:R-:W-:Y:S02]  /*ab10*/  IMAD.MOV.U32 R8, RZ, RZ, 0x1 ;  /* 0x00000001ff087424 */ /* 0x000fe400078e00ff */
[----:B---3--:R-:W-:Y:S02]  /*ab20*/  IMAD R7, R7, R29, R12 ;  /* 0x0000001d07077224 */ /* 0x008fe400078e020c */
[----:B------:R-:W-:Y:S01]  /*ab30*/  IMAD R10, R6, R22, R9 ;  /* 0x00000016060a7224 */ /* 0x000fe200078e0209 */
[----:B------:R-:W-:-:S04]  /*ab40*/  PRMT R6, R8, 0x7610, R6 ;  /* 0x0000761008067816 */ /* 0x000fc80000000006 */
[----:B------:R-:W-:Y:S02]  /*ab50*/  SEL R8, R10, R7, !P4 ;  /* 0x000000070a087207 */ /* 0x000fe40006000000 */
[----:B------:R-:W-:-:S07]  /*ab60*/  SEL R7, R7, R10, !P4 ;  /* 0x0000000a07077207 */ /* 0x000fce0006000000 */
.L_x_257:
[----:B------:R-:W-:-:S08]  /*ab70*/  NOP ;  /* 0x0000000000007918 */ /* 0x000fd00000000000 */
[----:B------:R-:W0:-:S00]  /*ab80*/  USETMAXREG.DEALLOC.CTAPOOL 0x28 ;  /* 0x00000028000079c8 */ /* 0x000e0000080e0500 */
[----:B0-----:R-:W-:-:S13]  /*ab90*/  ISETP.NE.AND P0, PT, R5, RZ, PT ;  /* 0x000000ff0500720c */ /* 0x001fda0003f05270 */
[----:B------:R-:W-:Y:S05]  /*aba0*/  @P0 EXIT ;  /* 0x000000000000094d */ /* 0x000fea0003800000 */
[----:B------:R-:W-:Y:S01]  /*abb0*/  LOP3.LUT P0, RZ, R6, 0xff, RZ, 0xc0, !PT ;  /* 0x000000ff06ff7812 */ /* 0x000fe2000780c0ff */
[----:B------:R-:W-:Y:S02]  /*abc0*/  IMAD.MOV.U32 R11, RZ, RZ, 0x1 ;  /* 0x00000001ff0b7424 */ /* 0x000fe400078e00ff */
[----:B------:R-:W-:-:S10]  /*abd0*/  IMAD.MOV.U32 R15, RZ, RZ, RZ ;  /* 0x000000ffff0f7224 */ /* 0x000fd400078e00ff */
[----:B------:R-:W-:Y:S05]  /*abe0*/  @!P0 BRA `(.L_x_260) ;  /* 0x0000000c006c8947 */ /* 0x000fea0003800000 */
[----:B------:R-:W0:Y:S01]  /*abf0*/  LDC R5, c[0x0][0x28c] ;  /* 0x0000a300ff057b82 */ /* 0x000e220000000800 */
[----:B------:R-:W-:Y:S01]  /*ac00*/  ULDC UR5, c[0x0][0x758] ;  /* 0x0001d60000057ab9 */ /* 0x000fe20000000800 */
[----:B------:R-:W-:Y:S01]  /*ac10*/  UMOV UR9, 0xffffffff ;  /* 0xffffffff00097882 */ /* 0x000fe20000000000 */
[----:B------:R-:W-:Y:S01]  /*ac20*/  ULDC UR8, c[0x0][0xc] ;  /* 0x0000030000087ab9 */ /* 0x000fe20000000800 */
[----:B------:R-:W-:Y:S01]  /*ac30*/  USHF.L.U32 UR13, UR9, UR5, URZ ;  /* 0x00000005090d7299 */ /* 0x000fe2000800063f */
[----:B------:R-:W-:Y:S01]  /*ac40*/  BSSY B0, `(.L_x_260) ;  /* 0x00000d5000007945 */ /* 0x000fe20003800000 */
[----:B------:R-:W-:Y:S01]  /*ac50*/  UMOV UR10, 0x1 ;  /* 0x00000001000a7882 */ /* 0x000fe20000000000 */
[----:B------:R-:W-:Y:S01]  /*ac60*/  ULDC UR9, c[0x0][0x10] ;  /* 0x0000040000097ab9 */ /* 0x000fe20000000800 */
[----:B------:R-:W1:Y:S01]  /*ac70*/  S2UR UR7, SR_CgaCtaId ;  /* 0x00000000000779c3 */ /* 0x000e620000008800 */
[----:B------:R-:W-:Y:S01]  /*ac80*/  UIMAD.WIDE.U32 UR8, UR8, UR9, URZ ;  /* 0x00000009080872a5 */ /* 0x000fe2000f8e003f */
[----:B------:R-:W-:Y:S01]  /*ac90*/  IMAD.MOV.U32 R13, RZ, RZ, 0x1 ;  /* 0x00000001ff0d7424 */ /* 0x000fe200078e00ff */
[----:B------:R-:W-:Y:S01]  /*aca0*/  USHF.L.U32 UR5, UR10, UR5, URZ ;  /* 0x000000050a057299 */ /* 0x000fe2000800063f */
[----:B------:R-:W-:Y:S01]  /*acb0*/  LOP3.LUT R14, R4, 0x2, RZ, 0xfc, !PT ;  /* 0x00000002040e7812 */ /* 0x000fe200078efcff */
[----:B------:R-:W-:Y:S01]  /*acc0*/  IMAD.MOV.U32 R11, RZ, RZ, 0x1 ;  /* 0x00000001ff0b7424 */ /* 0x000fe200078e00ff */
[----:B------:R-:W-:Y:S01]  /*acd0*/  ULDC UR10, c[0x0][0x14] ;  /* 0x00000500000a7ab9 */ /* 0x000fe20000000800 */
[----:B------:R-:W-:Y:S01]  /*ace0*/  IMAD.MOV.U32 R15, RZ, RZ, RZ ;  /* 0x000000ffff0f7224 */ /* 0x000fe200078e00ff */
[----:B------:R-:W-:-:S02]  /*acf0*/  UIMAD.WIDE.U32 UR34, UR8, UR10, URZ ;  /* 0x0000000a082272a5 */ /* 0x000fc4000f8e003f */
[----:B------:R-:W-:Y:S01]  /*ad00*/  UIMAD UR14, UR9, UR10, URZ ;  /* 0x0000000a090e72a4 */ /* 0x000fe2000f8e023f */
[----:B------:R-:W-:Y:S01]  /*ad10*/  ULDC UR4, c[0x0][0x700] ;  /* 0x0001c00000047ab9 */ /* 0x000fe20000000800 */
[----:B------:R-:W-:Y:S02]  /*ad20*/  ULOP3.LUT UR13, URZ, UR13, URZ, 0x33, !UPT ;  /* 0x0000000d3f0d7292 */ /* 0x000fe4000f8e333f */
[----:B------:R-:W-:Y:S01]  /*ad30*/  UIADD3 UR4, UR4, -0x1, URZ ;  /* 0xffffffff04047890 */ /* 0x000fe2000fffe03f */
[----:B0-----:R-:W-:Y:S01]  /*ad40*/  VIADD R5, R5, 0x3f ;  /* 0x0000003f05057836 */ /* 0x001fe20000000000 */
[----:B------:R-:W-:Y:S01]  /*ad50*/  UIADD3 UR14, UR35, UR14, URZ ;  /* 0x0000000e230e7290 */ /* 0x000fe2000fffe03f */
[----:B------:R-:W-:-:S03]  /*ad60*/  ULDC.64 UR36, c[0x0][0x198] ;  /* 0x0000660000247ab9 */ /* 0x000fc60000000a00 */
[----:B------:R-:W-:Y:S01]  /*ad70*/  SHF.R.S32.HI R6, RZ, 0x1f, R5 ;  /* 0x0000001fff067819 */ /* 0x000fe20000011405 */
[----:B-1----:R-:W-:-:S03]  /*ad80*/  USHF.L.U32 UR6, UR7, 0x7, URZ ;  /* 0x0000000707067899 */ /* 0x002fc6000800063f */
[----:B------:R-:W-:Y:S01]  /*ad90*/  LEA.HI R6, R6, R5, RZ, 0x6 ;  /* 0x0000000506067211 */ /* 0x000fe200078f30ff */
[----:B------:R-:W-:Y:S02]  /*ada0*/  USHF.L.U32 UR21, UR7, 0xc, URZ ;  /* 0x0000000c07157899 */ /* 0x000fe4000800063f */
[----:B------:R-:W-:Y:S01]  /*adb0*/  USHF.L.U32 UR7, UR7, 0xa, URZ ;  /* 0x0000000a07077899 */ /* 0x000fe2000800063f */
[----:B------:R-:W-:Y:S01]  /*adc0*/  SHF.R.S32.HI R10, RZ, 0x6, R6 ;  /* 0x00000006ff0a7819 */ /* 0x000fe20000011406 */
[----:B------:R-:W-:Y:S02]  /*add0*/  ULOP3.LUT UR6, UR6, 0x80, URZ, 0xc0, !UPT ;  /* 0x0000008006067892 */ /* 0x000fe4000f8ec03f */
[----:B------:R-:W-:Y:S02]  /*ade0*/  ULOP3.LUT UR7, UR7, 0x400, URZ, 0xc0, !UPT ;  /* 0x0000040007077892 */ /* 0x000fe4000f8ec03f */
[----:B------:R-:W-:-:S10]  /*adf0*/  VIADD R5, R10, 0x1 ;  /* 0x000000010a057836 */ /* 0x000fd40000000000 */
.L_x_271:
[----:B------:R-:W-:-:S03]  /*ae00*/  UMOV UR8, 0xffffffff ;  /* 0xffffffff00087882 */ /* 0x000fc60000000000 */
[----:B------:R-:W-:Y:S05]  /*ae10*/  BRA.DIV UR8, `(.L_x_261) ;  /* 0x0000001208d87947 */ /* 0x000fea000b800000 */
[----:B------:R-:W-:-:S13]  /*ae20*/  ELECT P0, URZ, PT ;  /* 0x00000000003f782f */ /* 0x000fda0003800000 */
.L_x_290:
[----:B------:R-:W0:Y:S01]  /*ae30*/  LDC R6, c[0x0][0x28c] ;  /* 0x0000a300ff067b82 */ /* 0x000e220000000800 */
[----:B------:R-:W-:Y:S01]  /*ae40*/  BSSY B1, `(.L_x_262) ;  /* 0x0000044000017945 */ /* 0x000fe20003800000 */
[----:B0-----:R-:W-:-:S13]  /*ae50*/  ISETP.LT.OR P0, PT, R6, 0x1, !P0 ;  /* 0x000000010600780c */ /* 0x001fda0004701670 */
[----:B------:R-:W-:Y:S05]  /*ae60*/  @P0 BRA `(.L_x_263) ;  /* 0x0000000400040947 */ /* 0x000fea0003800000 */
[----:B------:R-:W-:Y:S01]  /*ae70*/  LEA R17, R7, UR6, 0x8 ;  /* 0x0000000607117c11 */ /* 0x000fe2000f8e40ff */
[----:B------:R-:W-:Y:S01]  /*ae80*/  IMAD.SHL.U32 R18, R8, 0x80, RZ ;  /* 0x0000008008127824 */ /* 0x000fe200078e00ff */
[----:B------:R-:W-:Y:S01]  /*ae90*/  CS2R R22, SRZ ;  /* 0x0000000000167805 */ /* 0x000fe2000001ff00 */
[----:B------:R-:W-:Y:S02]  /*aea0*/  IMAD.MOV.U32 R21, RZ, RZ, RZ ;  /* 0x000000ffff157224 */ /* 0x000fe400078e00ff */
[----:B------:R-:W-:Y:S02]  /*aeb0*/  IMAD.MOV.U32 R6, RZ, RZ, R5 ;  /* 0x000000ffff067224 */ /* 0x000fe400078e0005 */
[----:B------:R-:W-:Y:S02]  /*aec0*/  IMAD.MOV.U32 R7, RZ, RZ, R11 ;  /* 0x000000ffff077224 */ /* 0x000fe400078e000b */
[----:B------:R-:W-:-:S07]  /*aed0*/  IMAD.MOV.U32 R8, RZ, RZ, R15 ;  /* 0x000000ffff087224 */ /* 0x000fce00078e000f */
.L_x_266:
[----:B------:R-:W0:Y:S01]  /*aee0*/  S2R R12, SR_CgaCtaId ;  /* 0x00000000000c7919 */ /* 0x000e220000008800 */
[----:B------:R-:W-:Y:S02]  /*aef0*/  MOV R9, 0x400 ;  /* 0x0000040000097802 */ /* 0x000fe40000000f00 */
[----:B------:R-:W-:Y:S02]  /*af00*/  LOP3.LUT P1, RZ, R0, 0x7f, RZ, 0xc0, !PT ;  /* 0x0000007f00ff7812 */ /* 0x000fe4000782c0ff */
[----:B0-----:R-:W-:Y:S02]  /*af10*/  LEA R19, R12, R9, 0x18 ;  /* 0x000000090c137211 */ /* 0x001fe400078ec0ff */
[----:B------:R-:W-:-:S09]  /*af20*/  SHF.L.U32 R9, R7, 0x1f, RZ ;  /* 0x0000001f07097819 */ /* 0x000fd200000006ff */
[----:B------:R-:W0:Y:S01]  /*af30*/  @!P1 LDC R12, c[0x0][0x640] ;  /* 0x00019000ff0c9b82 */ /* 0x000e220000000800 */
[----:B------:R-:W-:-:S04]  /*af40*/  IMAD R20, R8, 0x8, R19 ;  /* 0x0000000808147824 */ /* 0x000fc800078e0213 */
[----:B------:R-:W1:Y:S02]  /*af50*/  SYNCS.PHASECHK.TRANS64.TRYWAIT P0, [R20+URZ+0x60], R9 ;  /* 0x00006009140075a7 */ /* 0x000e64000800017f */
[----:B-1----:R-:W-:Y:S05]  /*af60*/  @!P0 BRA `(.L_x_264) ;  /* 0x0000001000a48947 */ /* 0x002fea0003800000 */
.L_x_291:
[----:B-1----:R-:W-:Y:S01]  /*af70*/  PRMT R9, R14, 0x9910, RZ ;  /* 0x000099100e097816 */ /* 0x002fe200000000ff */
[----:B0-----:R0:W-:Y:S03]  /*af80*/  @!P1 SYNCS.ARRIVE.TRANS64 RZ, [R20+URZ], R12 ;  /* 0x0000000c14ff99a7 */ /* 0x0011e6000800003f */
[----:B------:R-:W-:-:S13]  /*af90*/  ISETP.NE.AND P0, PT, R9, 0x2, PT ;  /* 0x000000020900780c */ /* 0x000fda0003f05270 */
[----:B0-----:R-:W-:Y:S05]  /*afa0*/  @P0 BRA `(.L_x_265) ;  /* 0x0000000000040947 */ /* 0x001fea0003800000 */
[----:B------:R-:W-:Y:S01]  /*afb0*/  BPT.TRAP 0x1 ;  /* 0x000000040000795c */ /* 0x000fe20000300000 */
.L_x_265:
[----:B------:R-:W-:Y:S01]  /*afc0*/  R2UR UR8, R8 ;  /* 0x00000000080872ca */ /* 0x000fe200000e0000 */
[----:B------:R-:W-:Y:S01]  /*afd0*/  VIADD R6, R6, 0xffffffff ;  /* 0xffffffff06067836 */ /* 0x000fe20000000000 */
[----:B------:R-:W-:Y:S01]  /*afe0*/  R2UR UR16, R8 ;  /* 0x00000000081072ca */ /* 0x000fe200000e0000 */
[----:B------:R-:W-:Y:S01]  /*aff0*/  UIADD3 UR22, UP0, UR36, 0xf0, URZ ;  /* 0x000000f024167890 */ /* 0x000fe2000ff1e03f */
[----:B------:R-:W-:Y:S01]  /*b000*/  R2UR UR9, R19 ;  /* 0x00000000130972ca */ /* 0x000fe200000e0000 */
[----:B------:R-:W-:Y:S01]  /*b010*/  UIADD3 UR30, UP1, UR36, 0x1f0, URZ ;  /* 0x000001f0241e7890 */ /* 0x000fe2000ff3e03f */
[----:B------:R-:W-:Y:S01]  /*b020*/  R2UR UR25, R20 ;  /* 0x00000000141972ca */ /* 0x000fe200000e0000 */
[----:B------:R-:W-:Y:S01]  /*b030*/  UIADD3 UR38, UP2, UR36, 0x2f0, URZ ;  /* 0x000002f024267890 */ /* 0x000fe2000ff5e03f */
[----:B------:R-:W-:Y:S01]  /*b040*/  R2UR UR27, R17 ;  /* 0x00000000111b72ca */ /* 0x000fe200000e0000 */
[----:B------:R-:W-:Y:S01]  /*b050*/  UIADD3.X UR23, URZ, UR37, URZ, UP0, !UPT ;  /* 0x000000253f177290 */ /* 0x000fe200087fe43f */
[----:B------:R-:W-:Y:S01]  /*b060*/  R2UR UR28, R16 ;  /* 0x00000000101c72ca */ /* 0x000fe200000e0000 */
[----:B------:R-:W-:Y:S01]  /*b070*/  UIADD3.X UR31, URZ, UR37, URZ, UP1, !UPT ;  /* 0x000000253f1f7290 */ /* 0x000fe20008ffe43f */
[----:B------:R-:W-:Y:S01]  /*b080*/  R2UR UR26, R22 ;  /* 0x00000000161a72ca */ /* 0x000fe200000e0000 */
[----:B------:R-:W-:Y:S01]  /*b090*/  USHF.L.U32 UR8, UR8, 0xd, URZ ;  /* 0x0000000d08087899 */ /* 0x000fe2000800063f */
[----:B------:R-:W-:Y:S01]  /*b0a0*/  R2UR UR19, R23 ;  /* 0x00000000171372ca */ /* 0x000fe200000e0000 */
[----:B------:R-:W-:Y:S01]  /*b0b0*/  ULEA UR16, UR16, UR7, 0xb ;  /* 0x0000000710107291 */ /* 0x000fe2000f8e583f */
[----:B------:R-:W-:Y:S01]  /*b0c0*/  R2UR UR10, R21 ;  /* 0x00000000150a72ca */ /* 0x000fe200000e0000 */
[----:B------:R-:W-:Y:S01]  /*b0d0*/  ULOP3.LUT UR24, UR8, 0x1000, UR21, 0xf8, !UPT ;  /* 0x0000100008187892 */ /* 0x000fe2000f8ef815 */
[----:B------:R-:W-:Y:S01]  /*b0e0*/  R2UR UR11, R18 ;  /* 0x00000000120b72ca */ /* 0x000fe200000e0000 */
[----:B------:R-:W-:Y:S01]  /*b0f0*/  UIADD3 UR16, UR9, 0x30180, UR16 ;  /* 0x0003018009107890 */ /* 0x000fe2000fffe010 */
[----:B------:R-:W-:Y:S01]  /*b100*/  ISETP.GT.AND P1, PT, R6, 0x1, PT ;  /* 0x000000010600780c */ /* 0x000fe20003f24270 */
[----:B------:R-:W-:Y:S01]  /*b110*/  UIADD3 UR24, UR9, 0x180, UR24 ;  /* 0x0000018009187890 */ /* 0x000fe2000fffe018 */
[----:B------:R-:W-:Y:S01]  /*b120*/  VIADD R8, R8, 0x1 ;  /* 0x0000000108087836 */ /* 0x000fe20000000000 */
[----:B------:R-:W-:Y:S01]  /*b130*/  UIADD3.X UR39, URZ, UR37, URZ, UP2, !UPT ;  /* 0x000000253f277290 */ /* 0x000fe200097fe43f */
[----:B------:R-:W-:Y:S01]  /*b140*/  VIADD R23, R23, 0x1 ;  /* 0x0000000117177836 */ /* 0x000fe20000000000 */
[----:B------:R-:W-:Y:S01]  /*b150*/  UIADD3 UR8, UR9, 0x18180, UR8 ;  /* 0x0001818009087890 */ /* 0x000fe2000fffe008 */
[----:B------:R-:W-:Y:S01]  /*b160*/  VIADD R22, R22, 0x20 ;  /* 0x0000002016167836 */ /* 0x000fe20000000000 */
[C---:B------:R-:W-:Y:S01]  /*b170*/  ISETP.NE.AND P0, PT, R8.reuse, 0xc, PT ;  /* 0x0000000c0800780c */ /* 0x040fe20003f05270 */
[----:B------:R-:W-:Y:S01]  /*b180*/  UMOV UR15, 0x30000 ;  /* 0x00030000000f7882 */ /* 0x000fe20000000000 */
[----:B------:R-:W-:Y:S01]  /*b190*/  UMOV UR32, 0x0 ;  /* 0x0000000000207882 */ /* 0x000fe20000000000 */
[----:B------:R-:W-:Y:S01]  /*b1a0*/  UMOV UR33, 0x10000000 ;  /* 0x1000000000217882 */ /* 0x000fe20000000000 */
[----:B------:R-:W-:Y:S01]  /*b1b0*/  UMOV UR17, UR25 ;  /* 0x0000001900117c82 */ /* 0x000fe20008000000 */
[----:B------:R-:W-:Y:S01]  /*b1c0*/  UMOV UR18, UR27 ;  /* 0x0000001b00127c82 */ /* 0x000fe20008000000 */
[----:B------:R-:W-:Y:S01]  /*b1d0*/  UMOV UR20, UR28 ;  /* 0x0000001c00147c82 */ /* 0x000fe20008000000 */
[----:B------:R0:W-:Y:S01]  /*b1e0*/  UTMALDG.3D.MULTICAST [UR24], [UR22], UR15, desc[UR32] ;  /* 0x00002018160073b4 */ /* 0x0001e2000801180f */
[----:B------:R-:W-:Y:S01]  /*b1f0*/  UMOV UR9, UR25 ;  /* 0x0000001900097c82 */ /* 0x000fe20008000000 */
[----:B------:R-:W-:Y:S01]  /*b200*/  UMOV UR12, UR28 ;  /* 0x0000001c000c7c82 */ /* 0x000fe20008000000 */
[----:B------:R-:W-:Y:S01]  /*b210*/  SEL R12, RZ, 0x1, P0 ;  /* 0x00000001ff0c7807 */ /* 0x000fe20000000000 */
[----:B------:R-:W-:Y:S01]  /*b220*/  VIADD R21, R21, 0x40 ;  /* 0x0000004015157836 */ /* 0x000fe20000000000 */
[----:B------:R-:W-:-:S02]  /*b230*/  SEL R8, R8, RZ, P0 ;  /* 0x000000ff08087207 */ /* 0x000fc40000000000 */
[----:B------:R-:W-:Y:S01]  /*b240*/  LOP3.LUT R7, R7, R12, RZ, 0x3c, !PT ;  /* 0x0000000c07077212 */ /* 0x000fe200078e3cff */
[----:B------:R0:W-:Y:S01]  /*b250*/  UTMALDG.3D.MULTICAST [UR16], [UR30], UR15, desc[UR32] ;  /* 0x000020101e0073b4 */ /* 0x0001e2000801180f */
[----:B------:R0:W-:Y:S02]  /*b260*/  UTMALDG.3D [UR8], [UR38], desc[UR32] ;  /* 0x00002008260075b4 */ /* 0x0001e40008011000 */
[----:B0-----:R-:W-:Y:S05]  /*b270*/  @P1 BRA `(.L_x_266) ;  /* 0xfffffffc00181947 */ /* 0x001fea000383ffff */
.L_x_263:
[----:B------:R-:W-:Y:S05]  /*b280*/  BSYNC B1 ;  /* 0x0000000000017941 */ /* 0x000fea0003800000 */
.L_x_262:
[----:B------:R-:W-:Y:S01]  /*b290*/  LOP3.LUT P1, RZ, R13, 0xff, RZ, 0xc0, !PT ;  /* 0x000000ff0dff7812 */ /* 0x000fe2000782c0ff */
[C---:B------:R-:W-:Y:S01]  /*b2a0*/  IMAD.IADD R15, R10.reuse, 0x1, R15 ;  /* 0x000000010a0f7824 */ /* 0x040fe200078e020f */
[----:B------:R-:W-:Y:S01]  /*b2b0*/  ULDC.64 UR8, c[0x0][0x750] ;  /* 0x0001d40000087ab9 */ /* 0x000fe20000000a00 */
[C---:B------:R-:W-:Y:S01]  /*b2c0*/  ISETP.GE.U32.AND P2, PT, R10.reuse, 0xc, PT ;  /* 0x0000000c0a00780c */ /* 0x040fe20003f46070 */
[----:B------:R-:W-:Y:S01]  /*b2d0*/  BSSY B1, `(.L_x_267) ;  /* 0x0000069000017945 */ /* 0x000fe20003800000 */
[----:B------:R-:W-:Y:S01]  /*b2e0*/  IMAD.MOV.U32 R16, RZ, RZ, -0x1 ;  /* 0xffffffffff107424 */ /* 0x000fe200078e00ff */
[----:B------:R-:W-:Y:S02]  /*b2f0*/  ISETP.GT.U32.AND P0, PT, R15, 0xb, PT ;  /* 0x0000000b0f00780c */ /* 0x000fe40003f04070 */
[----:B------:R-:W-:Y:S02]  /*b300*/  PRMT R13, RZ, 0x7610, R13 ;  /* 0x00007610ff0d7816 */ /* 0x000fe4000000000d */
[----:B------:R-:W-:-:S03]  /*b310*/  ISETP.LT.U32.AND P0, PT, R10, 0xc, P0 ;  /* 0x0000000c0a00780c */ /* 0x000fc60000701070 */
[----:B------:R-:W0:Y:S01]  /*b320*/  @P1 S2R R7, SR_CgaCtaId ;  /* 0x0000000000071919 */ /* 0x000e220000008800 */
[----:B------:R-:W-:-:S04]  /*b330*/  @P1 MOV R6, 0x400 ;  /* 0x0000040000061802 */ /* 0x000fc80000000f00 */
[----:B0-----:R-:W-:Y:S01]  /*b340*/  @P1 LEA R8, R7, R6, 0x18 ;  /* 0x0000000607081211 */ /* 0x001fe200078ec0ff */
[----:B------:R-:W-:Y:S01]  /*b350*/  IMAD.WIDE.U32 R6, R15, -0x55555555, RZ ;  /* 0xaaaaaaab0f067825 */ /* 0x000fe200078e00ff */
[----:B------:R-:W-:Y:S02]  /*b360*/  SEL R6, RZ, 0x1, !P0 ;  /* 0x00000001ff067807 */ /* 0x000fe40004000000 */
[----:B------:R0:W-:Y:S01]  /*b370*/  @P1 SYNCS.ARRIVE.TRANS64.A1T0 RZ, [R8+URZ+0xd8], RZ ;  /* 0x0000d8ff08ff19a7 */ /* 0x0001e2000810003f */
[----:B------:R-:W-:Y:S02]  /*b380*/  IADD3 R2, P1, R2, UR34, RZ ;  /* 0x0000002202027c10 */ /* 0x000fe4000ff3e0ff */
[----:B------:R-:W-:Y:S02]  /*b390*/  LOP3.LUT R11, R11, R6, RZ, 0x3c, !PT ;  /* 0x000000060b0b7212 */ /* 0x000fe400078e3cff */
[----:B------:R-:W-:Y:S02]  /*b3a0*/  IADD3.X R3, R3, UR14, RZ, P1, !PT ;  /* 0x0000000e03037c10 */ /* 0x000fe40008ffe4ff */
[----:B------:R-:W-:-:S02]  /*b3b0*/  ISETP.GE.U32.AND P0, PT, R2, UR8, PT ;  /* 0x0000000802007c0c */ /* 0x000fc4000bf06070 */
[----:B0-----:R-:W-:Y:S01]  /*b3c0*/  SHF.R.U32.HI R8, RZ, 0x3, R7 ;  /* 0x00000003ff087819 */ /* 0x001fe20000011607 */
[----:B------:R-:W-:Y:S01]  /*b3d0*/  IMAD.MOV.U32 R7, RZ, RZ, -0x1 ;  /* 0xffffffffff077424 */ /* 0x000fe200078e00ff */
[----:B------:R-:W-:Y:S02]  /*b3e0*/  ISETP.GE.U32.AND.EX P0, PT, R3, UR9, PT, P0 ;  /* 0x0000000903007c0c */ /* 0x000fe4000bf06100 */
[----:B------:R-:W-:Y:S01]  /*b3f0*/  @P2 LOP3.LUT R11, R11, 0x1, R8, 0x78, !PT ;  /* 0x000000010b0b2812 */ /* 0x000fe200078e7808 */
[----:B------:R-:W-:Y:S01]  /*b400*/  IMAD R15, R8, -0xc, R15 ;  /* 0xfffffff4080f7824 */ /* 0x000fe200078e020f */
[----:B------:R-:W-:Y:S01]  /*b410*/  PRMT R6, RZ, 0x7610, R6 ;  /* 0x00007610ff067816 */ /* 0x000fe20000000006 */
[----:B------:R-:W-:-:S08]  /*b420*/  IMAD.MOV.U32 R8, RZ, RZ, -0x1 ;  /* 0xffffffffff087424 */ /* 0x000fd000078e00ff */
[----:B------:R-:W-:Y:S05]  /*b430*/  @P0 BRA `(.L_x_268) ;  /* 0x0000000400480947 */ /* 0x000fea0003800000 */
[----:B------:R-:W0:Y:S01]  /*b440*/  S2R R17, SR_CTAID.X ;  /* 0x0000000000117919 */ /* 0x000e220000002500 */
[----:B------:R-:W-:Y:S01]  /*b450*/  ULDC.64 UR8, c[0x0][0x728] ;  /* 0x0001ca0000087ab9 */ /* 0x000fe20000000a00 */
[----:B------:R-:W1:Y:S01]  /*b460*/  LDC R18, c[0x0][0x144] ;  /* 0x00005100ff127b82 */ /* 0x000e620000000800 */
[----:B------:R-:W-:Y:S01]  /*b470*/  ISETP.NE.U32.AND P0, PT, RZ, UR8, PT ;  /* 0x00000008ff007c0c */ /* 0x000fe2000bf05070 */
[----:B------:R-:W2:Y:S01]  /*b480*/  S2R R12, SR_CTAID.Y ;  /* 0x00000000000c7919 */ /* 0x000ea20000002600 */
[----:B------:R-:W-:Y:S01]  /*b490*/  ULDC UR10, c[0x0][0x150] ;  /* 0x00005400000a7ab9 */ /* 0x000fe20000000800 */
[----:B------:R-:W-:Y:S01]  /*b4a0*/  ULDC UR11, c[0x0][0x730] ;  /* 0x0001cc00000b7ab9 */ /* 0x000fe20000000800 */
[----:B------:R-:W-:Y:S01]  /*b4b0*/  ISETP.NE.AND.EX P0, PT, RZ, UR9, PT, P0 ;  /* 0x00000009ff007c0c */ /* 0x000fe2000bf05300 */
[----:B------:R-:W-:Y:S01]  /*b4c0*/  IMAD.MOV.U32 R6, RZ, RZ, R2 ;  /* 0x000000ffff067224 */ /* 0x000fe200078e0002 */
[----:B0-----:R-:W-:-:S05]  /*b4d0*/  I2FP.F32.U32 R7, R17 ;  /* 0x0000001100077245 */ /* 0x001fca0000201000 */
[----:B------:R-:W-:Y:S01]  /*b4e0*/  FMUL R20, R7, UR10 ;  /* 0x0000000a07147c20 */ /* 0x000fe20008400000 */
[----:B------:R-:W-:-:S05]  /*b4f0*/  IMAD.MOV.U32 R7, RZ, RZ, R3 ;  /* 0x000000ffff077224 */ /* 0x000fca00078e0003 */
[----:B--2---:R-:W-:Y:S05]  /*b500*/  @!P0 BRA `(.L_x_269) ;  /* 0x0000000000288947 */ /* 0x004fea0003800000 */
[----:B------:R-:W-:Y:S02]  /*b510*/  ULDC UR10, c[0x0][0x734] ;  /* 0x0001cd00000a7ab9 */ /* 0x000fe40000000800 */
[----:B------:R-:W-:-:S05]  /*b520*/  IADD3 R7, P0, R2, UR10, RZ ;  /* 0x0000000a02077c10 */ /* 0x000fca000ff1e0ff */
[----:B------:R-:W-:-:S04]  /*b530*/  IMAD.X R19, RZ, RZ, R3, P0 ;  /* 0x000000ffff137224 */ /* 0x000fc800000e0603 */
[----:B------:R-:W-:-:S04]  /*b540*/  IMAD.WIDE.U32 R8, R19, UR8, RZ ;  /* 0x0000000813087c25 */ /* 0x000fc8000f8e00ff */
[----:B------:R-:W-:-:S04]  /*b550*/  IMAD.WIDE.U32 R8, P0, R7, UR9, R8 ;  /* 0x0000000907087c25 */ /* 0x000fc8000f800008 */
[----:B------:R-:W-:-:S04]  /*b560*/  IMAD.WIDE.U32 R6, R7, UR8, RZ ;  /* 0x0000000807067c25 */ /* 0x000fc8000f8e00ff */
[----:B------:R-:W-:Y:S01]  /*b570*/  IMAD.MOV.U32 R6, RZ, RZ, R9 ;  /* 0x000000ffff067224 */ /* 0x000fe200078e0009 */
[----:B------:R-:W-:Y:S01]  /*b580*/  IADD3 RZ, P1, R7, R8, RZ ;  /* 0x0000000807ff7210 */ /* 0x000fe20007f3e0ff */
[----:B------:R-:W-:-:S04]  /*b590*/  IMAD.X R7, RZ, RZ, RZ, P0 ;  /* 0x000000ffff077224 */ /* 0x000fc800000e06ff */
[----:B------:R-:W-:-:S08]  /*b5a0*/  IMAD.WIDE.U32.X R6, R19, UR9, R6, P1 ;  /* 0x0000000913067c25 */ /* 0x000fd000088e0406 */
.L_x_269:
[--C-:B------:R-:W-:Y:S01]  /*b5b0*/  SHF.R.U64 R16, R6, UR11, R7.reuse ;  /* 0x0000000b06107c19 */ /* 0x100fe20008001207 */
[----:B------:R-:W0:Y:S01]  /*b5c0*/  F2I.U32.TRUNC.NTZ R20, R20 ;  /* 0x0000001400147305 */ /* 0x000e22000020f000 */
[----:B------:R-:W-:Y:S01]  /*b5d0*/  SHF.R.U32.HI R6, RZ, UR11, R7 ;  /* 0x0000000bff067c19 */ /* 0x000fe20008011607 */
[----:B------:R-:W-:Y:S01]  /*b5e0*/  ULDC.64 UR8, c[0x0][0x720] ;  /* 0x0001c80000087ab9 */ /* 0x000fe20000000a00 */
[----:B------:R-:W-:Y:S01]  /*b5f0*/  IADD3 R9, P0, RZ, -R16, RZ ;  /* 0x80000010ff097210 */ /* 0x000fe20007f1e0ff */
[----:B------:R-:W-:Y:S01]  /*b600*/  ULDC.64 UR10, c[0x0][0x740] ;  /* 0x0001d000000a7ab9 */ /* 0x000fe20000000a00 */
[----:B------:R-:W2:Y:S03]  /*b610*/  LDC R21, c[0x0][0x148] ;  /* 0x00005200ff157b82 */ /* 0x000ea60000000800 */
[----:B------:R-:W-:Y:S01]  /*b620*/  IMAD.X R6, RZ, RZ, ~R6, P0 ;  /* 0x000000ffff067224 */ /* 0x000fe200000e0e06 */
[----:B------:R-:W-:-:S03]  /*b630*/  ISETP.NE.U32.AND P0, PT, RZ, UR10, PT ;  /* 0x0000000aff007c0c */ /* 0x000fc6000bf05070 */
[----:B------:R-:W-:Y:S01]  /*b640*/  IMAD R8, R6, UR8, RZ ;  /* 0x0000000806087c24 */ /* 0x000fe2000f8e02ff */
[----:B------:R-:W-:Y:S01]  /*b650*/  ISETP.NE.AND.EX P0, PT, RZ, UR11, PT, P0 ;  /* 0x0000000bff007c0c */ /* 0x000fe2000bf05300 */
[----:B------:R-:W-:Y:S01]  /*b660*/  IMAD.WIDE.U32 R6, R9, UR8, R2 ;  /* 0x0000000809067c25 */ /* 0x000fe2000f8e0002 */
[----:B------:R-:W-:-:S03]  /*b670*/  ULDC UR8, c[0x0][0x718] ;  /* 0x0001c60000087ab9 */ /* 0x000fc60000000800 */
[----:B------:R-:W-:Y:S01]  /*b680*/  IMAD R9, R9, UR9, R8 ;  /* 0x0000000909097c24 */ /* 0x000fe2000f8e0208 */
[----:B------:R-:W-:Y:S01]  /*b690*/  ULDC UR9, c[0x0][0x154] ;  /* 0x0000550000097ab9 */ /* 0x000fe20000000800 */
[----:B0-----:R-:W-:Y:S02]  /*b6a0*/  IMAD.MOV R8, RZ, RZ, -R20 ;  /* 0x000000ffff087224 */ /* 0x001fe400078e0a14 */
[----:B------:R-:W-:Y:S02]  /*b6b0*/  IMAD.IADD R7, R7, 0x1, R9 ;  /* 0x0000000107077824 */ /* 0x000fe400078e0209 */
[----:B-1----:R-:W-:Y:S01]  /*b6c0*/  IMAD R17, R18, R8, R17 ;  /* 0x0000000812117224 */ /* 0x002fe200078e0211 */
[----:B------:R-:W-:Y:S02]  /*b6d0*/  I2FP.F32.U32 R8, R12 ;  /* 0x0000000c00087245 */ /* 0x000fe40000201000 */
[--C-:B------:R-:W-:Y:S02]  /*b6e0*/  SHF.R.U64 R18, R6, UR8, R7.reuse ;  /* 0x0000000806127c19 */ /* 0x100fe40008001207 */
[----:B------:R-:W-:Y:S01]  /*b6f0*/  SHF.R.U32.HI R7, RZ, UR8, R7 ;  /* 0x00000008ff077c19 */ /* 0x000fe20008011607 */
[----:B------:R-:W-:Y:S01]  /*b700*/  FMUL R8, R8, UR9 ;  /* 0x0000000908087c20 */ /* 0x000fe20008400000 */
[----:B------:R-:W-:-:S02]  /*b710*/  ULDC UR8, c[0x0][0x708] ;  /* 0x0001c20000087ab9 */ /* 0x000fc40000000800 */
[--C-:B------:R-:W-:Y:S01]  /*b720*/  SHF.R.U64 R20, R18, UR8, R7.reuse ;  /* 0x0000000812147c19 */ /* 0x100fe20008001207 */
[----:B------:R0:W1:Y:S01]  /*b730*/  F2I.U32.TRUNC.NTZ R22, R8 ;  /* 0x0000000800167305 */ /* 0x000062000020f000 */
[----:B------:R-:W-:Y:S01]  /*b740*/  SHF.R.U32.HI R7, RZ, UR8, R7 ;  /* 0x00000008ff077c19 */ /* 0x000fe20008011607 */
[----:B------:R-:W-:-:S03]  /*b750*/  ULDC UR8, c[0x0][0x758] ;  /* 0x0001d60000087ab9 */ /* 0x000fc60000000800 */
[--C-:B------:R-:W-:Y:S02]  /*b760*/  SHF.R.U64 R19, R20, UR8, R7.reuse ;  /* 0x0000000814137c19 */ /* 0x100fe40008001207 */
[----:B------:R-:W-:-:S03]  /*b770*/  SHF.R.U32.HI R23, RZ, UR8, R7 ;  /* 0x00000008ff177c19 */ /* 0x000fc60008011607 */
[----:B------:R-:W-:Y:S02]  /*b780*/  IMAD.MOV.U32 R6, RZ, RZ, R19 ;  /* 0x000000ffff067224 */ /* 0x000fe400078e0013 */
[----:B------:R-:W-:Y:S01]  /*b790*/  IMAD.MOV.U32 R7, RZ, RZ, R23 ;  /* 0x000000ffff077224 */ /* 0x000fe200078e0017 */
[----:B0-----:R-:W-:Y:S06]  /*b7a0*/  @!P0 BRA `(.L_x_270) ;  /* 0x0000000000288947 */ /* 0x001fec0003800000 */
        /* <DEDUP_REMOVED lines=10> */
.L_x_270:
[----:B------:R-:W-:Y:S01]  /*b850*/  ULDC UR8, c[0x0][0x748] ;  /* 0x0001d20000087ab9 */ /* 0x000fe20000000800 */
[----:B-1----:R-:W-:Y:S01]  /*b860*/  IMAD.MOV R22, RZ, RZ, -R22 ;  /* 0x000000ffff167224 */ /* 0x002fe200078e0a16 */
[----:B------:R-:W-:Y:S01]  /*b870*/  SHF.R.U64 R7, R6, UR8, R7 ;  /* 0x0000000806077c19 */ /* 0x000fe20008001207 */
[----:B------:R-:W-:Y:S01]  /*b880*/  ULDC UR8, c[0x0][0x738] ;  /* 0x0001ce0000087ab9 */ /* 0x000fe20000000800 */
[----:B------:R-:W-:Y:S01]  /*b890*/  LOP3.LUT R6, R20, UR13, RZ, 0xc0, !PT ;  /* 0x0000000d14067c12 */ /* 0x000fe2000f8ec0ff */
[----:B--2---:R-:W-:Y:S01]  /*b8a0*/  @P4 IMAD R17, R21, R22, R12 ;  /* 0x0000001615114224 */ /* 0x004fe200078e020c */
[----:B------:R-:W-:Y:S01]  /*b8b0*/  LOP3.LUT R12, R18, UR4, RZ, 0xc0, !PT ;  /* 0x00000004120c7c12 */ /* 0x000fe2000f8ec0ff */
[----:B------:R-:W-:Y:S01]  /*b8c0*/  IMAD.MOV R8, RZ, RZ, -R7 ;  /* 0x000000ffff087224 */ /* 0x000fe200078e0a07 */
[----:B------:R-:W-:Y:S01]  /*b8d0*/  ULDC UR9, c[0x0][0x710] ;  /* 0x0001c40000097ab9 */ /* 0x000fe20000000800 */
[----:B------:R-:W-:Y:S02]  /*b8e0*/  IMAD R6, R7, UR5, R6 ;  /* 0x0000000507067c24 */ /* 0x000fe4000f8e0206 */
[----:B------:R-:W-:Y:S01]  /*b8f0*/  IMAD R19, R8, UR8, R19 ;  /* 0x0000000808137c24 */ /* 0x000fe2000f8e0213 */
[----:B------:R-:W-:Y:S01]  /*b900*/  ULDC UR8, c[0x0][0x700] ;  /* 0x0001c00000087ab9 */ /* 0x000fe20000000800 */
[----:B------:R-:W-:-:S02]  /*b910*/  IMAD R17, R6, UR9, R17 ;  /* 0x0000000906117c24 */ /* 0x000fc4000f8e0211 */
[----:B------:R-:W-:Y:S02]  /*b920*/  IMAD R12, R19, UR8, R12 ;  /* 0x00000008130c7c24 */ /* 0x000fe4000f8e020c */
[----:B------:R-:W-:-:S03]  /*b930*/  IMAD.MOV.U32 R6, RZ, RZ, 0x1 ;  /* 0x00000001ff067424 */ /* 0x000fc600078e00ff */
[----:B------:R-:W-:Y:S02]  /*b940*/  SEL R8, R12, R17, !P4 ;  /* 0x000000110c087207 */ /* 0x000fe40006000000 */
[----:B------:R-:W-:-:S07]  /*b950*/  SEL R7, R17, R12, !P4 ;  /* 0x0000000c11077207 */ /* 0x000fce0006000000 */
.L_x_268:
[----:B------:R-:W-:Y:S05]  /*b960*/  BSYNC B1 ;  /* 0x0000000000017941 */ /* 0x000fea0003800000 */
.L_x_267:
[----:B------:R-:W-:-:S13]  /*b970*/  LOP3.LUT P0, RZ, R6, 0xff, RZ, 0xc0, !PT ;  /* 0x000000ff06ff7812 */ /* 0x000fda000780c0ff */
[----:B------:R-:W-:Y:S05]  /*b980*/  @P0 BRA `(.L_x_271) ;  /* 0xfffffff4001c0947 */ /* 0x000fea000383ffff */
[----:B------:R-:W-:Y:S05]  /*b990*/  BSYNC B0 ;  /* 0x0000000000007941 */ /* 0x000fea0003800000 */
.L_x_260:
[----:B------:R-:W-:-:S03]  /*b9a0*/  UMOV UR8, 0xffffffff ;  /* 0xffffffff00087882 */ /* 0x000fc60000000000 */
[----:B------:R-:W-:Y:S05]  /*b9b0*/  BRA.DIV UR8, `(.L_x_272) ;  /* 0x0000000a08247947 */ /* 0x000fea000b800000 */
[----:B------:R-:W-:-:S13]  /*b9c0*/  ELECT P0, URZ, PT ;  /* 0x00000000003f782f */ /* 0x000fda0003800000 */
.L_x_294:
[----:B------:R-:W-:Y:S04]  /*b9d0*/  BSSY B0, `(.L_x_273) ;  /* 0x0000073000007945 */ /* 0x000fe80003800000 */
[----:B------:R-:W-:Y:S05]  /*b9e0*/  @!P0 BRA `(.L_x_274) ;  /* 0x0000000400c48947 */ /* 0x000fea0003800000 */
[----:B------:R-:W-:-:S04]  /*b9f0*/  LOP3.LUT R4, R4, 0x2, RZ, 0xfc, !PT ;  /* 0x0000000204047812 */ /* 0x000fc800078efcff */
[----:B------:R-:W-:-:S13]  /*ba00*/  ISETP.NE.AND P0, PT, R4, 0x3, PT ;  /* 0x000000030400780c */ /* 0x000fda0003f05270 */
[----:B------:R-:W-:Y:S05]  /*ba10*/  @!P0 BRA `(.L_x_275) ;  /* 0x0000000000048947 */ /* 0x000fea0003800000 */
[----:B------:R-:W-:Y:S01]  /*ba20*/  BPT.TRAP 0x1 ;  /* 0x000000040000795c */ /* 0x000fe20000300000 */
.L_x_275:
[----:B------:R-:W0:Y:S01]  /*ba30*/  S2R R3, SR_CgaCtaId ;  /* 0x0000000000037919 */ /* 0x000e220000008800 */
[----:B------:R-:W-:-:S04]  /*ba40*/  MOV R0, 0x400 ;  /* 0x0000040000007802 */ /* 0x000fc80000000f00 */
[----:B0-----:R-:W-:Y:S02]  /*ba50*/  LEA R0, R3, R0, 0x18 ;  /* 0x0000000003007211 */ /* 0x001fe400078ec0ff */
[----:B------:R-:W-:-:S03]  /*ba60*/  SHF.L.U32 R3, R11, 0x1f, RZ ;  /* 0x0000001f0b037819 */ /* 0x000fc600000006ff */
[----:B------:R-:W-:-:S04]  /*ba70*/  VIADD R0, R0, 0x60 ;  /* 0x0000006000007836 */ /* 0x000fc80000000000 */
[C---:B------:R-:W-:Y:S02]  /*ba80*/  IMAD R6, R15.reuse, 0x8, R0 ;  /* 0x000000080f067824 */ /* 0x040fe400078e0200 */
[----:B------:R-:W-:Y:S02]  /*ba90*/  VIADD R15, R15, 0x1 ;  /* 0x000000010f0f7836 */ /* 0x000fe40000000000 */
[----:B------:R-:W0:Y:S03]  /*baa0*/  SYNCS.PHASECHK.TRANS64.TRYWAIT P0, [R6+URZ], R3 ;  /* 0x00000003060075a7 */ /* 0x000e26000800017f */
[----:B------:R-:W-:-:S04]  /*bab0*/  ISETP.NE.AND P1, PT, R15, 0xc, PT ;  /* 0x0000000c0f00780c */ /* 0x000fc80003f25270 */
[----:B------:R-:W-:Y:S02]  /*bac0*/  SEL R2, RZ, 0x1, P1 ;  /* 0x00000001ff027807 */ /* 0x000fe40000800000 */
[----:B------:R-:W-:Y:S02]  /*bad0*/  SEL R15, R15, RZ, P1 ;  /* 0x000000ff0f0f7207 */ /* 0x000fe40000800000 */
[----:B------:R-:W-:-:S03]  /*bae0*/  LOP3.LUT R8, R11, R2, RZ, 0x3c, !PT ;  /* 0x000000020b087212 */ /* 0x000fc600078e3cff */
[----:B------:R-:W-:Y:S01]  /*baf0*/  IMAD R7, R15, 0x8, R0 ;  /* 0x000000080f077824 */ /* 0x000fe200078e0200 */
[----:B------:R-:W-:Y:S01]  /*bb00*/  SHF.L.U32 R4, R8, 0x1f, RZ ;  /* 0x0000001f08047819 */ /* 0x000fe200000006ff */
[----:B0-----:R-:W-:Y:S06]  /*bb10*/  @!P0 BRA `(.L_x_276) ;  /* 0x0000000400ec8947 */ /* 0x001fec0003800000 */
.L_x_295:
[----:B------:R-:W1:Y:S01]  /*bb20*/  SYNCS.PHASECHK.TRANS64.TRYWAIT P0, [R7+URZ], R4 ;  /* 0x00000004070075a7 */ /* 0x000e62000800017f */
[----:B------:R-:W-:-:S05]  /*bb30*/  VIADD R2, R15, 0x1 ;  /* 0x000000010f027836 */ /* 0x000fca0000000000 */
[----:B------:R-:W-:-:S04]  /*bb40*/  ISETP.NE.AND P1, PT, R2, 0xc, PT ;  /* 0x0000000c0200780c */ /* 0x000fc80003f25270 */
[----:B0-----:R-:W-:Y:S02]  /*bb50*/  SEL R3, RZ, 0x1, P1 ;  /* 0x00000001ff037807 */ /* 0x001fe40000800000 */
[----:B------:R-:W-:Y:S02]  /*bb60*/  SEL R9, R2, RZ, P1 ;  /* 0x000000ff02097207 */ /* 0x000fe40000800000 */
[----:B------:R-:W-:-:S03]  /*bb70*/  LOP3.LUT R8, R8, R3, RZ, 0x3c, !PT ;  /* 0x0000000308087212 */ /* 0x000fc600078e3cff */
[----:B------:R-:W-:Y:S01]  /*bb80*/  IMAD R6, R9, 0x8, R0 ;  /* 0x0000000809067824 */ /* 0x000fe200078e0200 */
[----:B------:R-:W-:Y:S01]  /*bb90*/  SHF.L.U32 R5, R8, 0x1f, RZ ;  /* 0x0000001f08057819 */ /* 0x000fe200000006ff */
[----:B-1----:R-:W-:Y:S06]  /*bba0*/  @!P0 BRA `(.L_x_277) ;  /* 0x0000000400dc8947 */ /* 0x002fec0003800000 */
.L_x_296:
[----:B------:R-:W1:Y:S01]  /*bbb0*/  SYNCS.PHASECHK.TRANS64.TRYWAIT P0, [R6+URZ], R5 ;  /* 0x00000005060075a7 */ /* 0x000e62000800017f */
[----:B------:R-:W-:-:S05]  /*bbc0*/  VIADD R2, R9, 0x1 ;  /* 0x0000000109027836 */ /* 0x000fca0000000000 */
[----:B------:R-:W-:-:S04]  /*bbd0*/  ISETP.NE.AND P1, PT, R2, 0xc, PT ;  /* 0x0000000c0200780c */ /* 0x000fc80003f25270 */
[----:B------:R-:W-:Y:S02]  /*bbe0*/  SEL R3, RZ, 0x1, P1 ;  /* 0x00000001ff037807 */ /* 0x000fe40000800000 */
[----:B0-----:R-:W-:Y:S02]  /*bbf0*/  SEL R7, R2, RZ, P1 ;  /* 0x000000ff02077207 */ /* 0x001fe40000800000 */
[----:B------:R-:W-:-:S03]  /*bc00*/  LOP3.LUT R8, R8, R3, RZ, 0x3c, !PT ;  /* 0x0000000308087212 */ /* 0x000fc600078e3cff */
[----:B------:R-:W-:Y:S01]  /*bc10*/  IMAD R9, R7, 0x8, R0 ;  /* 0x0000000807097824 */ /* 0x000fe200078e0200 */
[----:B------:R-:W-:Y:S01]  /*bc20*/  SHF.L.U32 R4, R8, 0x1f, RZ ;  /* 0x0000001f08047819 */ /* 0x000fe200000006ff */
[----:B-1----:R-:W-:Y:S06]  /*bc30*/  @!P0 BRA `(.L_x_278) ;  /* 0x0000000400cc8947 */ /* 0x002fec0003800000 */
.L_x_297:
[----:B------:R-:W1:Y:S01]  /*bc40*/  SYNCS.PHASECHK.TRANS64.TRYWAIT P0, [R9+URZ], R4 ;  /* 0x00000004090075a7 */ /* 0x000e62000800017f */
[----:B------:R-:W-:-:S05]  /*bc50*/  VIADD R2, R7, 0x1 ;  /* 0x0000000107027836 */ /* 0x000fca0000000000 */
[----:B------:R-:W-:-:S04]  /*bc60*/  ISETP.NE.AND P1, PT, R2, 0xc, PT ;  /* 0x0000000c0200780c */ /* 0x000fc80003f25270 */
[----:B------:R-:W-:Y:S02]  /*bc70*/  SEL R3, RZ, 0x1, P1 ;  /* 0x00000001ff037807 */ /* 0x000fe40000800000 */
[----:B------:R-:W-:Y:S02]  /*bc80*/  SEL R7, R2, RZ, P1 ;  /* 0x000000ff02077207 */ /* 0x000fe40000800000 */
[----:B------:R-:W-:-:S03]  /*bc90*/  LOP3.LUT R8, R8, R3, RZ, 0x3c, !PT ;  /* 0x0000000308087212 */ /* 0x000fc600078e3cff */
[----:B0-----:R-:W-:Y:S01]  /*bca0*/  IMAD R6, R7, 0x8, R0 ;  /* 0x0000000807067824 */ /* 0x001fe200078e0200 */
[----:B------:R-:W-:Y:S01]  /*bcb0*/  SHF.L.U32 R5, R8, 0x1f, RZ ;  /* 0x0000001f08057819 */ /* 0x000fe200000006ff */
[----:B-1----:R-:W-:Y:S06]  /*bcc0*/  @!P0 BRA `(.L_x_279) ;  /* 0x0000000400bc8947 */ /* 0x002fec0003800000 */
.L_x_298:
        /* <DEDUP_REMOVED lines=9> */
.L_x_299:
        /* <DEDUP_REMOVED lines=9> */
.L_x_300:
        /* <DEDUP_REMOVED lines=9> */
.L_x_301:
        /* <DEDUP_REMOVED lines=9> */
.L_x_302:
        /* <DEDUP_REMOVED lines=9> */
.L_x_303:
        /* <DEDUP_REMOVED lines=9> */
.L_x_304:
[----:B------:R-:W1:Y:S01]  /*c030*/  SYNCS.PHASECHK.TRANS64.TRYWAIT P0, [R6+URZ], R5 ;  /* 0x00000005060075a7 */ /* 0x000e62000800017f */
[----:B------:R-:W-:-:S05]  /*c040*/  VIADD R2, R7, 0x1 ;  /* 0x0000000107027836 */ /* 0x000fca0000000000 */
[----:B------:R-:W-:-:S04]  /*c050*/  ISETP.NE.AND P1, PT, R2, 0xc, PT ;  /* 0x0000000c0200780c */ /* 0x000fc80003f25270 */
[----:B0-----:R-:W-:Y:S02]  /*c060*/  SEL R4, RZ, 0x1, P1 ;  /* 0x00000001ff047807 */ /* 0x001fe40000800000 */
[----:B------:R-:W-:Y:S02]  /*c070*/  SEL R3, R2, RZ, P1 ;  /* 0x000000ff02037207 */ /* 0x000fe40000800000 */
[----:B------:R-:W-:Y:S01]  /*c080*/  LOP3.LUT R4, R11, R4, RZ, 0x3c, !PT ;  /* 0x000000040b047212 */ /* 0x000fe200078e3cff */
[----:B-1----:R-:W-:Y:S06]  /*c090*/  @!P0 BRA `(.L_x_286) ;  /* 0x0000000400548947 */ /* 0x002fec0003800000 */
.L_x_305:
[----:B------:R-:W-:Y:S01]  /*c0a0*/  IMAD R3, R3, 0x8, R0 ;  /* 0x0000000803037824 */ /* 0x000fe200078e0200 */
[----:B------:R-:W-:-:S07]  /*c0b0*/  SHF.L.U32 R0, R4, 0x1f, RZ ;  /* 0x0000001f04007819 */ /* 0x000fce00000006ff */
.L_x_287:
[----:B-1----:R1:W2:Y:S02]  /*c0c0*/  SYNCS.PHASECHK.TRANS64.TRYWAIT P0, [R3+URZ], R0 ;  /* 0x00000000030075a7 */ /* 0x0022a4000800017f */
[----:B--2---:R-:W-:Y:S05]  /*c0d0*/  @!P0 NANOSLEEP.SYNCS 0x989680 ;  /* 0x009896800000895d */ /* 0x004fea0003900000 */
[----:B------:R-:W2:Y:S02]  /*c0e0*/  @!P0 SYNCS.PHASECHK.TRANS64 P0, [R3+URZ], R0 ;  /* 0x00000000030085a7 */ /* 0x000ea4000800007f */
[----:B--2---:R-:W-:Y:S05]  /*c0f0*/  @!P0 BRA `(.L_x_287) ;  /* 0xfffffffc00f08947 */ /* 0x004fea000383ffff */
.L_x_274:
[----:B------:R-:W-:Y:S05]  /*c100*/  BSYNC B0 ;  /* 0x0000000000007941 */ /* 0x000fea0003800000 */
.L_x_273:
[----:B------:R-:W-:Y:S05]  /*c110*/  EXIT ;  /* 0x000000000000794d */ /* 0x000fea0003800000 */
.L_x_22:
[----:B-1----:R-:W-:-:S04]  /*c120*/  IMAD.U32 R13, RZ, RZ, UR8 ;  /* 0x00000008ff0d7e24 */ /* 0x002fc8000f8e00ff */
[----:B------:R1:W3:Y:S03]  /*c130*/  SYNCS.PHASECHK.TRANS64.TRYWAIT P1, [R13+URZ], R18 ;  /* 0x000000120d0075a7 */ /* 0x0002e6000802017f */
[----:B---3--:R-:W-:Y:S05]  /*c140*/  @!P1 NANOSLEEP.SYNCS 0x989680 ;  /* 0x009896800000995d */ /* 0x008fea0003900000 */
[----:B------:R-:W3:Y:S02]  /*c150*/  @!P1 SYNCS.PHASECHK.TRANS64 P1, [R13+URZ], R18 ;  /* 0x000000120d0095a7 */ /* 0x000ee4000802007f */
[----:B---3--:R-:W-:Y:S05]  /*c160*/  @!P1 BRA `(.L_x_22) ;  /* 0xfffffffc00ec9947 */ /* 0x008fea000383ffff */
[----:B------:R-:W-:Y:S05]  /*c170*/  BRA `(.L_x_21) ;  /* 0xffffff5400f87947 */ /* 0x000fea000383ffff */
.L_x_261:
[----:B------:R-:W-:Y:S01]  /*c180*/  BSSY B1, `(.L_x_288) ;  /* 0x0000006000017945 */ /* 0x000fe20003800000 */
[----:B------:R-:W-:-:S07]  /*c190*/  IMAD.MOV.U32 R6, RZ, RZ, -0x1 ;  /* 0xffffffffff067424 */ /* 0x000fce00078e00ff */
[----:B------:R-:W-:Y:S05]  /*c1a0*/  WARPSYNC.COLLECTIVE R6, `(.L_x_289) ;  /* 0x00000000060c7348 */ /* 0x000fea0003c00000 */
[----:B------:R-:W-:Y:S02]  /*c1b0*/  ELECT P0, UR62, PT ;  /* 0x00000000003e782f */ /* 0x000fe40003800000 */
[----:B------:R-:W-:Y:S01]  /*c1c0*/  MOV R6, UR62 ;  /* 0x0000003e00067c02 */ /* 0x000fe20008000f00 */
[----:B------:R-:W-:Y:S10]  /*c1d0*/  ENDCOLLECTIVE ;  /* 0x000000000000791b */ /* 0x000ff40003800000 */
.L_x_289:
[----:B------:R-:W-:Y:S05]  /*c1e0*/  BSYNC B1 ;  /* 0x0000000000017941 */ /* 0x000fea0003800000 */
.L_x_288:
[----:B------:R-:W-:Y:S05]  /*c1f0*/  BRA `(.L_x_290) ;  /* 0xffffffec000c7947 */ /* 0x000fea000383ffff */
.L_x_264:
[----:B-1----:R1:W2:Y:S02]  /*c200*/  SYNCS.PHASECHK.TRANS64.TRYWAIT P0, [R20+URZ+0x60], R9 ;  /* 0x00006009140075a7 */ /* 0x0022a4000800017f */
[----:B--2---:R-:W-:Y:S05]  /*c210*/  @!P0 NANOSLEEP.SYNCS 0x989680 ;  /* 0x009896800000895d */ /* 0x004fea0003900000 */
[----:B------:R-:W2:Y:S02]  /*c220*/  @!P0 SYNCS.PHASECHK.TRANS64 P0, [R20+URZ+0x60], R9 ;  /* 0x00006009140085a7 */ /* 0x000ea4000800007f */
[----:B--2---:R-:W-:Y:S05]  /*c230*/  @!P0 BRA `(.L_x_264) ;  /* 0xfffffffc00f08947 */ /* 0x004fea000383ffff */
[----:B------:R-:W-:Y:S05]  /*c240*/  BRA `(.L_x_291) ;  /* 0xffffffec00487947 */ /* 0x000fea000383ffff */
.L_x_272:
[----:B------:R-:W-:Y:S01]  /*c250*/  BSSY B0, `(.L_x_292) ;  /* 0x0000006000007945 */ /* 0x000fe20003800000 */
[----:B------:R-:W-:-:S07]  /*c260*/  IMAD.MOV.U32 R6, RZ, RZ, -0x1 ;  /* 0xffffffffff067424 */ /* 0x000fce00078e00ff */
[----:B------:R-:W-:Y:S05]  /*c270*/  WARPSYNC.COLLECTIVE R6, `(.L_x_293) ;  /* 0x00000000060c7348 */ /* 0x000fea0003c00000 */
[----:B------:R-:W-:Y:S02]  /*c280*/  ELECT P0, UR62, PT ;  /* 0x00000000003e782f */ /* 0x000fe40003800000 */
[----:B------:R-:W-:Y:S01]  /*c290*/  MOV R6, UR62 ;  /* 0x0000003e00067c02 */ /* 0x000fe20008000f00 */
[----:B------:R-:W-:Y:S10]  /*c2a0*/  ENDCOLLECTIVE ;  /* 0x000000000000791b */ /* 0x000ff40003800000 */
.L_x_293:
[----:B------:R-:W-:Y:S05]  /*c2b0*/  BSYNC B0 ;  /* 0x0000000000007941 */ /* 0x000fea0003800000 */
.L_x_292:
[----:B------:R-:W-:Y:S05]  /*c2c0*/  BRA `(.L_x_294) ;  /* 0xfffffff400c07947 */ /* 0x000fea000383ffff */
.L_x_276:
[----:B0-----:R0:W1:Y:S02]  /*c2d0*/  SYNCS.PHASECHK.TRANS64.TRYWAIT P0, [R6+URZ], R3 ;  /* 0x00000003060075a7 */ /* 0x001064000800017f */
[----:B-1----:R-:W-:Y:S05]  /*c2e0*/  @!P0 NANOSLEEP.SYNCS 0x989680 ;  /* 0x009896800000895d */ /* 0x002fea0003900000 */
[----:B------:R-:W1:Y:S02]  /*c2f0*/  @!P0 SYNCS.PHASECHK.TRANS64 P0, [R6+URZ], R3 ;  /* 0x00000003060085a7 */ /* 0x000e64000800007f */
[----:B-1----:R-:W-:Y:S05]  /*c300*/  @!P0 BRA `(.L_x_276) ;  /* 0xfffffffc00f08947 */ /* 0x002fea000383ffff */
[----:B------:R-:W-:Y:S05]  /*c310*/  BRA `(.L_x_295) ;  /* 0xfffffff800007947 */ /* 0x000fea000383ffff */
.L_x_277:
[----:B0-----:R0:W1:Y:S02]  /*c320*/  SYNCS.PHASECHK.TRANS64.TRYWAIT P0, [R7+URZ], R4 ;  /* 0x00000004070075a7 */ /* 0x001064000800017f */
[----:B-1----:R-:W-:Y:S05]  /*c330*/  @!P0 NANOSLEEP.SYNCS 0x989680 ;  /* 0x009896800000895d */ /* 0x002fea0003900000 */
[----:B------:R-:W1:Y:S02]  /*c340*/  @!P0 SYNCS.PHASECHK.TRANS64 P0, [R7+URZ], R4 ;  /* 0x00000004070085a7 */ /* 0x000e64000800007f */
[----:B-1----:R-:W-:Y:S05]  /*c350*/  @!P0 BRA `(.L_x_277) ;  /* 0xfffffffc00f08947 */ /* 0x002fea000383ffff */
[----:B------:R-:W-:Y:S05]  /*c360*/  BRA `(.L_x_296) ;  /* 0xfffffff800107947 */ /* 0x000fea000383ffff */
.L_x_278:
[----:B0-----:R0:W1:Y:S02]  /*c370*/  SYNCS.PHASECHK.TRANS64.TRYWAIT P0, [R6+URZ], R5 ;  /* 0x00000005060075a7 */ /* 0x001064000800017f */
[----:B-1----:R-:W-:Y:S05]  /*c380*/  @!P0 NANOSLEEP.SYNCS 0x989680 ;  /* 0x009896800000895d */ /* 0x002fea0003900000 */
[----:B------:R-:W1:Y:S02]  /*c390*/  @!P0 SYNCS.PHASECHK.TRANS64 P0, [R6+URZ], R5 ;  /* 0x00000005060085a7 */ /* 0x000e64000800007f */
[----:B-1----:R-:W-:Y:S05]  /*c3a0*/  @!P0 BRA `(.L_x_278) ;  /* 0xfffffffc00f08947 */ /* 0x002fea000383ffff */
[----:B------:R-:W-:Y:S05]  /*c3b0*/  BRA `(.L_x_297) ;  /* 0xfffffff800207947 */ /* 0x000fea000383ffff */
.L_x_279:
[----:B0-----:R0:W1:Y:S02]  /*c3c0*/  SYNCS.PHASECHK.TRANS64.TRYWAIT P0, [R9+URZ], R4 ;  /* 0x00000004090075a7 */ /* 0x001064000800017f */
[----:B-1----:R-:W-:Y:S05]  /*c3d0*/  @!P0 NANOSLEEP.SYNCS 0x989680 ;  /* 0x009896800000895d */ /* 0x002fea0003900000 */
[----:B------:R-:W1:Y:S02]  /*c3e0*/  @!P0 SYNCS.PHASECHK.TRANS64 P0, [R9+URZ], R4 ;  /* 0x00000004090085a7 */ /* 0x000e64000800007f */
[----:B-1----:R-:W-:Y:S05]  /*c3f0*/  @!P0 BRA `(.L_x_279) ;  /* 0xfffffffc00f08947 */ /* 0x002fea000383ffff */
[----:B------:R-:W-:Y:S05]  /*c400*/  BRA `(.L_x_298) ;  /* 0xfffffff800307947 */ /* 0x000fea000383ffff */
.L_x_280:
[----:B0-----:R0:W1:Y:S02]  /*c410*/  SYNCS.PHASECHK.TRANS64.TRYWAIT P0, [R6+URZ], R5 ;  /* 0x00000005060075a7 */ /* 0x001064000800017f */
[----:B-1----:R-:W-:Y:S05]  /*c420*/  @!P0 NANOSLEEP.SYNCS 0x989680 ;  /* 0x009896800000895d */ /* 0x002fea0003900000 */
[----:B------:R-:W1:Y:S02]  /*c430*/  @!P0 SYNCS.PHASECHK.TRANS64 P0, [R6+URZ], R5 ;  /* 0x00000005060085a7 */ /* 0x000e64000800007f */
[----:B-1----:R-:W-:Y:S05]  /*c440*/  @!P0 BRA `(.L_x_280) ;  /* 0xfffffffc00f08947 */ /* 0x002fea000383ffff */
[----:B------:R-:W-:Y:S05]  /*c450*/  BRA `(.L_x_299) ;  /* 0xfffffff800407947 */ /* 0x000fea000383ffff */
.L_x_281:
[----:B0-----:R0:W1:Y:S02]  /*c460*/  SYNCS.PHASECHK.TRANS64.TRYWAIT P0, [R9+URZ], R4 ;  /* 0x00000004090075a7 */ /* 0x001064000800017f */
[----:B-1----:R-:W-:Y:S05]  /*c470*/  @!P0 NANOSLEEP.SYNCS 0x989680 ;  /* 0x009896800000895d */ /* 0x002fea0003900000 */
[----:B------:R-:W1:Y:S02]  /*c480*/  @!P0 SYNCS.PHASECHK.TRANS64 P0, [R9+URZ], R4 ;  /* 0x00000004090085a7 */ /* 0x000e64000800007f */
[----:B-1----:R-:W-:Y:S05]  /*c490*/  @!P0 BRA `(.L_x_281) ;  /* 0xfffffffc00f08947 */ /* 0x002fea000383ffff */
[----:B------:R-:W-:Y:S05]  /*c4a0*/  BRA `(.L_x_300) ;  /* 0xfffffff800507947 */ /* 0x000fea000383ffff */
.L_x_282:
[----:B0-----:R0:W1:Y:S02]  /*c4b0*/  SYNCS.PHASECHK.TRANS64.TRYWAIT P0, [R6+URZ], R5 ;  /* 0x00000005060075a7 */ /* 0x001064000800017f */
[----:B-1----:R-:W-:Y:S05]  /*c4c0*/  @!P0 NANOSLEEP.SYNCS 0x989680 ;  /* 0x009896800000895d */ /* 0x002fea0003900000 */
[----:B------:R-:W1:Y:S02]  /*c4d0*/  @!P0 SYNCS.PHASECHK.TRANS64 P0, [R6+URZ], R5 ;  /* 0x00000005060085a7 */ /* 0x000e64000800007f */
[----:B-1----:R-:W-:Y:S05]  /*c4e0*/  @!P0 BRA `(.L_x_282) ;  /* 0xfffffffc00f08947 */ /* 0x002fea000383ffff */
[----:B------:R-:W-:Y:S05]  /*c4f0*/  BRA `(.L_x_301) ;  /* 0xfffffff800607947 */ /* 0x000fea000383ffff */
.L_x_283:
[----:B0-----:R0:W1:Y:S02]  /*c500*/  SYNCS.PHASECHK.TRANS64.TRYWAIT P0, [R9+URZ], R4 ;  /* 0x00000004090075a7 */ /* 0x001064000800017f */
[----:B-1----:R-:W-:Y:S05]  /*c510*/  @!P0 NANOSLEEP.SYNCS 0x989680 ;  /* 0x009896800000895d */ /* 0x002fea0003900000 */
[----:B------:R-:W1:Y:S02]  /*c520*/  @!P0 SYNCS.PHASECHK.TRANS64 P0, [R9+URZ], R4 ;  /* 0x00000004090085a7 */ /* 0x000e64000800007f */
[----:B-1----:R-:W-:Y:S05]  /*c530*/  @!P0 BRA `(.L_x_283) ;  /* 0xfffffffc00f08947 */ /* 0x002fea000383ffff */
[----:B------:R-:W-:Y:S05]  /*c540*/  BRA `(.L_x_302) ;  /* 0xfffffff800707947 */ /* 0x000fea000383ffff */
.L_x_284:
[----:B0-----:R0:W1:Y:S02]  /*c550*/  SYNCS.PHASECHK.TRANS64.TRYWAIT P0, [R6+URZ], R5 ;  /* 0x00000005060075a7 */ /* 0x001064000800017f */
[----:B-1----:R-:W-:Y:S05]  /*c560*/  @!P0 NANOSLEEP.SYNCS 0x989680 ;  /* 0x009896800000895d */ /* 0x002fea0003900000 */
[----:B------:R-:W1:Y:S02]  /*c570*/  @!P0 SYNCS.PHASECHK.TRANS64 P0, [R6+URZ], R5 ;  /* 0x00000005060085a7 */ /* 0x000e64000800007f */
[----:B-1----:R-:W-:Y:S05]  /*c580*/  @!P0 BRA `(.L_x_284) ;  /* 0xfffffffc00f08947 */ /* 0x002fea000383ffff */
[----:B------:R-:W-:Y:S05]  /*c590*/  BRA `(.L_x_303) ;  /* 0xfffffff800807947 */ /* 0x000fea000383ffff */
.L_x_285:
[----:B0-----:R0:W1:Y:S02]  /*c5a0*/  SYNCS.PHASECHK.TRANS64.TRYWAIT P0, [R9+URZ], R4 ;  /* 0x00000004090075a7 */ /* 0x001064000800017f */
[----:B-1----:R-:W-:Y:S05]  /*c5b0*/  @!P0 NANOSLEEP.SYNCS 0x989680 ;  /* 0x009896800000895d */ /* 0x002fea0003900000 */
[----:B------:R-:W1:Y:S02]  /*c5c0*/  @!P0 SYNCS.PHASECHK.TRANS64 P0, [R9+URZ], R4 ;  /* 0x00000004090085a7 */ /* 0x000e64000800007f */
[----:B-1----:R-:W-:Y:S05]  /*c5d0*/  @!P0 BRA `(.L_x_285) ;  /* 0xfffffffc00f08947 */ /* 0x002fea000383ffff */
[----:B------:R-:W-:Y:S05]  /*c5e0*/  BRA `(.L_x_304) ;  /* 0xfffffff800907947 */ /* 0x000fea000383ffff */
.L_x_286:
[----:B0-----:R0:W1:Y:S02]  /*c5f0*/  SYNCS.PHASECHK.TRANS64.TRYWAIT P0, [R6+URZ], R5 ;  /* 0x00000005060075a7 */ /* 0x001064000800017f */
[----:B-1----:R-:W-:Y:S05]  /*c600*/  @!P0 NANOSLEEP.SYNCS 0x989680 ;  /* 0x009896800000895d */ /* 0x002fea0003900000 */
[----:B------:R-:W1:Y:S02]  /*c610*/  @!P0 SYNCS.PHASECHK.TRANS64 P0, [R6+URZ], R5 ;  /* 0x00000005060085a7 */ /* 0x000e64000800007f */
[----:B-1----:R-:W-:Y:S05]  /*c620*/  @!P0 BRA `(.L_x_286) ;  /* 0xfffffffc00f08947 */ /* 0x002fea000383ffff */
[----:B------:R-:W-:Y:S05]  /*c630*/  BRA `(.L_x_305) ;  /* 0xfffffff800987947 */ /* 0x000fea000383ffff */
.L_x_306:
[----:B------:R-:W-:-:S00]  /*c640*/  BRA `(.L_x_306) ;  /* 0xfffffffc00fc7947 */ /* 0x000fc0000383ffff */
[----:B------:R-:W-:-:S00]  /*c650*/  NOP ;  /* 0x0000000000007918 */ /* 0x000fc00000000000 */
        /* <DEDUP_REMOVED lines=10> */
.L_x_307:


//--------------------- .nv.shared._ZN7cutlass13device_kernelINS_4gemm6kernel13GemmUniversalIN4cute5tupleIJiiiiEEENS1_10collective13CollectiveMmaINS1_40MainloopSm90TmaGmmaWarpSpecializedSparseILi12ENS5_IJNS4_1CILi1EEENSA_ILi2EEESB_EEENS1_35KernelTmaWarpSpecializedCooperativeEEENS5_IJNSA_ILi256EEENSA_ILi128EEENSA_ILi64EEEEEEaNS5_IJNS4_6LayoutINS5_IJiNS5_IJSC_iEEEiEEENS5_IJlNS5_IJSB_SC_EEElEEEEENSK_INS5_IJNS5_IJSI_iEEESQ_iEEENS5_IJNS5_IJSI_NSA_ILi4096EEEEEENS5_IJSB_lEEElEEEEEEEEaNS5_IJlSB_lEEENS4_8TiledMMAINS4_8MMA_AtomIJNS4_4SM904GMMA6SPARSE28GMMA_64x128x64_S32S8S8_SS_TNILNS12_9SparseSelE0EEEEEENSK_INS5_IJSC_SB_SB_EEENS5_IJSB_NSA_ILi0EEES19_EEEEENS5_IJNS4_10UnderscoreES1C_S1C_EEEEENS4_23SM90_TMA_LOAD_MULTICASTENS4_14ComposedLayoutINS4_7SwizzleILi1ELi4ELi3EEENS4_25smem_sparse_ptr_flag_bitsILi2ELi8EEENSK_INS5_IJNS5_IJSB_NSA_ILi8EEEEEENS5_IJSC_NSA_ILi32EEEEEEEEENS5_IJNS5_IJS19_SI_EEESN_EEEEEEEvNS4_8identityENS4_13SM90_TMA_LOADENS1G_INS1H_ILi2ELi4ELi3EEENS4_18smem_ptr_flag_bitsILi8EEENSK_INS5_IJS1L_SI_EEENS5_IJSI_SB_EEEEEEEvS1U_EENS_8epilogue10collective6detail29Sm90TmaWarpSpecializedAdapterINS25_15DefaultEpilogueIiNS5_IJSB_llEEES29_NS24_6thread17LinearCombinationIiLi1EiiLNS2A_9ScaleType4KindE0ELNS_15FloatRoundStyleE2EiEENS1_15EpilogueDefaultEEEEEvvEEEEvNT_6ParamsE --------------------------
	.section	.nv.shared._ZN7cutlass13device_kernelINS_4gemm6kernel13GemmUniversalIN4cute5tupleIJiiiiEEENS1_10collective13CollectiveMmaINS1_40MainloopSm90TmaGmmaWarpSpecializedSparseILi12ENS5_IJNS4_1CILi1EEENSA_ILi2EEESB_EEENS1_35KernelTmaWarpSpecializedCooperativeEEENS5_IJNSA_ILi256EEENSA_ILi128EEENSA_ILi64EEEEEEaNS5_IJNS4_6LayoutINS5_IJiNS5_IJSC_iEEEiEEENS5_IJlNS5_IJSB_SC_EEElEEEEENSK_INS5_IJNS5_IJSI_iEEESQ_iEEENS5_IJNS5_IJSI_NSA_ILi4096EEEEEENS5_IJSB_lEEElEEEEEEEEaNS5_IJlSB_lEEENS4_8TiledMMAINS4_8MMA_AtomIJNS4_4SM904GMMA6SPARSE28GMMA_64x128x64_S32S8S8_SS_TNILNS12_9SparseSelE0EEEEEENSK_INS5_IJSC_SB_SB_EEENS5_IJSB_NSA_ILi0EEES19_EEEEENS5_IJNS4_10UnderscoreES1C_S1C_EEEEENS4_23SM90_TMA_LOAD_MULTICASTENS4_14ComposedLayoutINS4_7SwizzleILi1ELi4ELi3EEENS4_25smem_sparse_ptr_flag_bitsILi2ELi8EEENSK_INS5_IJNS5_IJSB_NSA_ILi8EEEEEENS5_IJSC_NSA_ILi32EEEEEEEEENS5_IJNS5_IJS19_SI_EEESN_EEEEEEEvNS4_8identityENS4_13SM90_TMA_LOADENS1G_INS1H_ILi2ELi4ELi3EEENS4_18smem_ptr_flag_bitsILi8EEENSK_INS5_IJS1L_SI_EEENS5_IJSI_SB_EEEEEEEvS1U_EENS_8epilogue10collective6detail29Sm90TmaWarpSpecializedAdapterINS25_15DefaultEpilogueIiNS5_IJSB_llEEES29_NS24_6thread17LinearCombinationIiLi1EiiLNS2A_9ScaleType4KindE0ELNS_15FloatRoundStyleE2EiEENS1_15EpilogueDefaultEEEEEvvEEEEvNT_6ParamsE,"aw",@nobits
	.sectionflags	@""
	.align	16
	.zero		1024


//--------------------- .nv.shared.reserved.0     --------------------------
	.section	.nv.shared.reserved.0,"aw",@nobits
	.weak		__nv_reservedSMEM_offset_0_alias
	.size		__nv_reservedSMEM_offset_0_alias, 0, 0
	.other		__nv_reservedSMEM_offset_0_alias,@"STO_CUDA_RESERVED_SHARED STV_DEFAULT"
__nv_reservedSMEM_offset_0_alias:
	.zero		0


//--------------------- .nv.global                --------------------------
	.section	.nv.global,"aw",@nobits
.nv.global:
	.type		_ZN39_INTERNAL_f98dc60e_4_k_cu_ea6799cc_27174cute1_E,@object
	.size		_ZN39_INTERNAL_f98dc60e_4_k_cu_ea6799cc_27174cute1_E,(_ZN39_INTERNAL_f98dc60e_4_k_cu_ea6799cc_27174cuda3std3__45__cpo6cbeginE - _ZN39_INTERNAL_f98dc60e_4_k_cu_ea6799cc_27174cute1_E)
_ZN39_INTERNAL_f98dc60e_4_k_cu_ea6799cc_27174cute1_E:
	.zero		1
	.type		_ZN39_INTERNAL_f98dc60e_4_k_cu_ea6799cc_27174cuda3std3__45__cpo6cbeginE,@object
	.size		_ZN39_INTERNAL_f98dc60e_4_k_cu_ea6799cc_27174cuda3std3__45__cpo6cbeginE,(_ZN39_INTERNAL_f98dc60e_4_k_cu_ea6799cc_27174cuda3std3__48in_placeE - _ZN39_INTERNAL_f98dc60e_4_k_cu_ea6799cc_27174cuda3std3__45__cpo6cbeginE)
_ZN39_INTERNAL_f98dc60e_4_k_cu_ea6799cc_27174cuda3std3__45__cpo6cbeginE:
	.zero		1
	.type		_ZN39_INTERNAL_f98dc60e_4_k_cu_ea6799cc_27174cuda3std3__48in_placeE,@object
	.size		_ZN39_INTERNAL_f98dc60e_4_k_cu_ea6799cc_27174cuda3std3__48in_placeE,(_ZN39_INTERNAL_f98dc60e_4_k_cu_ea6799cc_27174cuda3std6ranges3__45__cpo9iter_moveE - _ZN39_INTERNAL_f98dc60e_4_k_cu_ea6799cc_27174cuda3std3__48in_placeE)
_ZN39_INTERNAL_f98dc60e_4_k_cu_ea6799cc_27174cuda3std3__48in_placeE:
	.zero		1
	.type		_ZN39_INTERNAL_f98dc60e_4_k_cu_ea6799cc_27174cuda3std6ranges3__45__cpo9iter_moveE,@object
	.size		_ZN39_INTERNAL_f98dc60e_4_k_cu_ea6799cc_27174cuda3std6ranges3__45__cpo9iter_moveE,(_ZN39_INTERNAL_f98dc60e_4_k_cu_ea6799cc_27174cuda3std3__45__cpo5beginE - _ZN39_INTERNAL_f98dc60e_4_k_cu_ea6799cc_27174cuda3std6ranges3__45__cpo9iter_moveE)
_ZN39_INTERNAL_f98dc60e_4_k_cu_ea6799cc_27174cuda3std6ranges3__45__cpo9iter_moveE:
	.zero		1
	.type		_ZN39_INTERNAL_f98dc60e_4_k_cu_ea6799cc_27174cuda3std3__45__cpo5beginE,@object
	.size		_ZN39_INTERNAL_f98dc60e_4_k_cu_ea6799cc_27174cuda3std3__45__cpo5beginE,(_ZN39_INTERNAL_f98dc60e_4_k_cu_ea6799cc_27174cuda3std3__441_GLOBAL__N__f98dc60e_4_k_cu_ea6799cc_27176ignoreE - _ZN39_INTERNAL_f98dc60e_4_k_cu_ea6799cc_27174cuda3std3__45__cpo5beginE)
_ZN39_INTERNAL_f98dc60e_4_k_cu_ea6799cc_27174cuda3std3__45__cpo5beginE:
	.zero		1
	.type		_ZN39_INTERNAL_f98dc60e_4_k_cu_ea6799cc_27174cuda3std3__441_GLOBAL__N__f98dc60e_4_k_cu_ea6799cc_27176ignoreE,@object
	.size		_ZN39_INTERNAL_f98dc60e_4_k_cu_ea6799cc_27174cuda3std3__441_GLOBAL__N__f98dc60e_4_k_cu_ea6799cc_27176ignoreE,(_ZN39_INTERNAL_f98dc60e_4_k_cu_ea6799cc_27174cute7productE - _ZN39_INTERNAL_f98dc60e_4_k_cu_ea6799cc_27174cuda3std3__441_GLOBAL__N__f98dc60e_4_k_cu_ea6799cc_27176ignoreE)
_ZN39_INTERNAL_f98dc60e_4_k_cu_ea6799cc_27174cuda3std3__441_GLOBAL__N__f98dc60e_4_k_cu_ea6799cc_27176ignoreE:
	.zero		1
	.type		_ZN39_INTERNAL_f98dc60e_4_k_cu_ea6799cc_27174cute7productE,@object
	.size		_ZN39_INTERNAL_f98dc60e_4_k_cu_ea6799cc_27174cute7productE,(_ZN39_INTERNAL_f98dc60e_4_k_cu_ea6799cc_27174cuda3std3__45__cpo3endE - _ZN39_INTERNAL_f98dc60e_4_k_cu_ea6799cc_27174cute7productE)
_ZN39_INTERNAL_f98dc60e_4_k_cu_ea6799cc_27174cute7productE:
	.zero		1
	.type		_ZN39_INTERNAL_f98dc60e_4_k_cu_ea6799cc_27174cuda3std3__45__cpo3endE,@object
	.size		_ZN39_INTERNAL_f98dc60e_4_k_cu_ea6799cc_27174cuda3std3__45__cpo3endE,(_ZN39_INTERNAL_f98dc60e_4_k_cu_ea6799cc_27174cuda3std3__419piecewise_constructE - _ZN39_INTERNAL_f98dc60e_4_k_cu_ea6799cc_27174cuda3std3__45__cpo3endE)
_ZN39_INTERNAL_f98dc60e_4_k_cu_ea6799cc_27174cuda3std3__45__cpo3endE:
	.zero		1
	.type		_ZN39_INTERNAL_f98dc60e_4_k_cu_ea6799cc_27174cuda3std3__419piecewise_constructE,@object
	.size		_ZN39_INTERNAL_f98dc60e_4_k_cu_ea6799cc_27174cuda3std3__419piecewise_constructE,(_ZN39_INTERNAL_f98dc60e_4_k_cu_ea6799cc_27174cuda3std3__45__cpo4cendE - _ZN39_INTERNAL_f98dc60e_4_k_cu_ea6799cc_27174cuda3std3__419piecewise_constructE)
_ZN39_INTERNAL_f98dc60e_4_k_cu_ea6799cc_27174cuda3std3__419piecewise_constructE:
	.zero		1
	.type		_ZN39_INTERNAL_f98dc60e_4_k_cu_ea6799cc_27174cuda3std3__45__cpo4cendE,@object
	.size		_ZN39_INTERNAL_f98dc60e_4_k_cu_ea6799cc_27174cuda3std3__45__cpo4cendE,(_ZN39_INTERNAL_f98dc60e_4_k_cu_ea6799cc_27174cuda3std6ranges3__45__cpo4swapE - _ZN39_INTERNAL_f98dc60e_4_k_cu_ea6799cc_27174cuda3std3__45__cpo4cendE)
_ZN39_INTERNAL_f98dc60e_4_k_cu_ea6799cc_27174cuda3std3__45__cpo4cendE:
	.zero		1
	.type		_ZN39_INTERNAL_f98dc60e_4_k_cu_ea6799cc_27174cuda3std6ranges3__45__cpo4swapE,@object
	.size		_ZN39_INTERNAL_f98dc60e_4_k_cu_ea6799cc_27174cuda3std6ranges3__45__cpo4swapE,(.L_7 - _ZN39_INTERNAL_f98dc60e_4_k_cu_ea6799cc_27174cuda3std6ranges3__45__cpo4swapE)
_ZN39_INTERNAL_f98dc60e_4_k_cu_ea6799cc_27174cuda3std6ranges3__45__cpo4swapE:
	.zero		1
.L_7:


//--------------------- .nv.constant0._ZN7cutlass13device_kernelINS_4gemm6kernel13GemmUniversalIN4cute5tupleIJiiiiEEENS1_10collective13CollectiveMmaINS1_40MainloopSm90TmaGmmaWarpSpecializedSparseILi12ENS5_IJNS4_1CILi1EEENSA_ILi2EEESB_EEENS1_35KernelTmaWarpSpecializedCooperativeEEENS5_IJNSA_ILi256EEENSA_ILi128EEENSA_ILi64EEEEEEaNS5_IJNS4_6LayoutINS5_IJiNS5_IJSC_iEEEiEEENS5_IJlNS5_IJSB_SC_EEElEEEEENSK_INS5_IJNS5_IJSI_iEEESQ_iEEENS5_IJNS5_IJSI_NSA_ILi4096EEEEEENS5_IJSB_lEEElEEEEEEEEaNS5_IJlSB_lEEENS4_8TiledMMAINS4_8MMA_AtomIJNS4_4SM904GMMA6SPARSE28GMMA_64x128x64_S32S8S8_SS_TNILNS12_9SparseSelE0EEEEEENSK_INS5_IJSC_SB_SB_EEENS5_IJSB_NSA_ILi0EEES19_EEEEENS5_IJNS4_10UnderscoreES1C_S1C_EEEEENS4_23SM90_TMA_LOAD_MULTICASTENS4_14ComposedLayoutINS4_7SwizzleILi1ELi4ELi3EEENS4_25smem_sparse_ptr_flag_bitsILi2ELi8EEENSK_INS5_IJNS5_IJSB_NSA_ILi8EEEEEENS5_IJSC_NSA_ILi32EEEEEEEEENS5_IJNS5_IJS19_SI_EEESN_EEEEEEEvNS4_8identityENS4_13SM90_TMA_LOADENS1G_INS1H_ILi2ELi4ELi3EEENS4_18smem_ptr_flag_bitsILi8EEENSK_INS5_IJS1L_SI_EEENS5_IJSI_SB_EEEEEEEvS1U_EENS_8epilogue10collective6detail29Sm90TmaWarpSpecializedAdapterINS25_15DefaultEpilogueIiNS5_IJSB_llEEES29_NS24_6thread17LinearCombinationIiLi1EiiLNS2A_9ScaleType4KindE0ELNS_15FloatRoundStyleE2EiEENS1_15EpilogueDefaultEEEEEvvEEEEvNT_6ParamsE --------------------------
	.section	.nv.constant0._ZN7cutlass13device_kernelINS_4gemm6kernel13GemmUniversalIN4cute5tupleIJiiiiEEENS1_10collective13CollectiveMmaINS1_40MainloopSm90TmaGmmaWarpSpecializedSparseILi12ENS5_IJNS4_1CILi1EEENSA_ILi2EEESB_EEENS1_35KernelTmaWarpSpecializedCooperativeEEENS5_IJNSA_ILi256EEENSA_ILi128EEENSA_ILi64EEEEEEaNS5_IJNS4_6LayoutINS5_IJiNS5_IJSC_iEEEiEEENS5_IJlNS5_IJSB_SC_EEElEEEEENSK_INS5_IJNS5_IJSI_iEEESQ_iEEENS5_IJNS5_IJSI_NSA_ILi4096EEEEEENS5_IJSB_lEEElEEEEEEEEaNS5_IJlSB_lEEENS4_8TiledMMAINS4_8MMA_AtomIJNS4_4SM904GMMA6SPARSE28GMMA_64x128x64_S32S8S8_SS_TNILNS12_9SparseSelE0EEEEEENSK_INS5_IJSC_SB_SB_EEENS5_IJSB_NSA_ILi0EEES19_EEEEENS5_IJNS4_10UnderscoreES1C_S1C_EEEEENS4_23SM90_TMA_LOAD_MULTICASTENS4_14ComposedLayoutINS4_7SwizzleILi1ELi4ELi3EEENS4_25smem_sparse_ptr_flag_bitsILi2ELi8EEENSK_INS5_IJNS5_IJSB_NSA_ILi8EEEEEENS5_IJSC_NSA_ILi32EEEEEEEEENS5_IJNS5_IJS19_SI_EEESN_EEEEEEEvNS4_8identityENS4_13SM90_TMA_LOADENS1G_INS1H_ILi2ELi4ELi3EEENS4_18smem_ptr_flag_bitsILi8EEENSK_INS5_IJS1L_SI_EEENS5_IJSI_SB_EEEEEEEvS1U_EENS_8epilogue10collective6detail29Sm90TmaWarpSpecializedAdapterINS25_15DefaultEpilogueIiNS5_IJSB_llEEES29_NS24_6thread17LinearCombinationIiLi1EiiLNS2A_9ScaleType4KindE0ELNS_15FloatRoundStyleE2EiEENS1_15EpilogueDefaultEEEEEvvEEEEvNT_6ParamsE,"a",@progbits
	.sectionflags	@""
	.align	4
.nv.constant0._ZN7cutlass13device_kernelINS_4gemm6kernel13GemmUniversalIN4cute5tupleIJiiiiEEENS1_10collective13CollectiveMmaINS1_40MainloopSm90TmaGmmaWarpSpecializedSparseILi12ENS5_IJNS4_1CILi1EEENSA_ILi2EEESB_EEENS1_35KernelTmaWarpSpecializedCooperativeEEENS5_IJNSA_ILi256EEENSA_ILi128EEENSA_ILi64EEEEEEaNS5_IJNS4_6LayoutINS5_IJiNS5_IJSC_iEEEiEEENS5_IJlNS5_IJSB_SC_EEElEEEEENSK_INS5_IJNS5_IJSI_iEEESQ_iEEENS5_IJNS5_IJSI_NSA_ILi4096EEEEEENS5_IJSB_lEEElEEEEEEEEaNS5_IJlSB_lEEENS4_8TiledMMAINS4_8MMA_AtomIJNS4_4SM904GMMA6SPARSE28GMMA_64x128x64_S32S8S8_SS_TNILNS12_9SparseSelE0EEEEEENSK_INS5_IJSC_SB_SB_EEENS5_IJSB_NSA_ILi0EEES19_EEEEENS5_IJNS4_10UnderscoreES1C_S1C_EEEEENS4_23SM90_TMA_LOAD_MULTICASTENS4_14ComposedLayoutINS4_7SwizzleILi1ELi4ELi3EEENS4_25smem_sparse_ptr_flag_bitsILi2ELi8EEENSK_INS5_IJNS5_IJSB_NSA_ILi8EEEEEENS5_IJSC_NSA_ILi32EEEEEEEEENS5_IJNS5_IJS19_SI_EEESN_EEEEEEEvNS4_8identityENS4_13SM90_TMA_LOADENS1G_INS1H_ILi2ELi4ELi3EEENS4_18smem_ptr_flag_bitsILi8EEENSK_INS5_IJS1L_SI_EEENS5_IJSI_SB_EEEEEEEvS1U_EENS_8epilogue10collective6detail29Sm90TmaWarpSpecializedAdapterINS25_15DefaultEpilogueIiNS5_IJSB_llEEES29_NS24_6thread17LinearCombinationIiLi1EiiLNS2A_9ScaleType4KindE0ELNS_15FloatRoundStyleE2EiEENS1_15EpilogueDefaultEEEEEvvEEEEvNT_6ParamsE:
	.zero		1920


//--------------------- SYMBOLS --------------------------

	.type		.nv.reservedSmem.offset0,@object
	.size		.nv.reservedSmem.offset0,0x4
